def matmul_kernel(
    a_ptr,
    b_ptr,
    c_ptr,
    M,
    N,
    K,
    stride_am,
    stride_ak,
    stride_bk,
    stride_bn,
    stride_cm,
    stride_cn,
    BLOCK_M: tl.constexpr,
    BLOCK_N: tl.constexpr,
    BLOCK_K: tl.constexpr,
    GROUP_M: tl.constexpr,
):
    pid = tl.program_id(axis=0)
    num_pid_m = tl.cdiv(M, BLOCK_M)
    num_pid_n = tl.cdiv(N, BLOCK_N)
    num_pid_in_group = GROUP_M * num_pid_n
    group_id = pid // num_pid_in_group
    first_pid_m = group_id * GROUP_M
    group_size_m = min(num_pid_m - first_pid_m, GROUP_M)
    pid_m = first_pid_m + ((pid % num_pid_in_group) % group_size_m)
    pid_n = (pid % num_pid_in_group) // group_size_m

    offs_am = (pid_m * BLOCK_M + tl.arange(0, BLOCK_M)) % M
    offs_bn = (pid_n * BLOCK_N + tl.arange(0, BLOCK_N)) % N
    offs_k = tl.arange(0, BLOCK_K)
    a_ptrs = a_ptr + offs_am[:, None] * stride_am + offs_k[None, :] * stride_ak
    b_ptrs = b_ptr + offs_k[:, None] * stride_bk + offs_bn[None, :] * stride_bn

    acc = tl.zeros((BLOCK_M, BLOCK_N), dtype=tl.float32)
    for kk in range(0, tl.cdiv(K, BLOCK_K)):
        a = tl.load(a_ptrs, mask=offs_k[None, :] < K - kk * BLOCK_K, other=0.0)
        b = tl.load(b_ptrs, mask=offs_k[:, None] < K - kk * BLOCK_K, other=0.0)
        acc = tl.dot(a, b, acc)
        a_ptrs += BLOCK_K * stride_ak
        b_ptrs += BLOCK_K * stride_bk

    c = acc.to(c_ptr.dtype.element_ty)
    offs_cm = pid_m * BLOCK_M + tl.arange(0, BLOCK_M)
    offs_cn = pid_n * BLOCK_N + tl.arange(0, BLOCK_N)
    c_ptrs = c_ptr + offs_cm[:, None] * stride_cm + offs_cn[None, :] * stride_cn
    mask = (offs_cm[:, None] < M) & (offs_cn[None, :] < N)
    tl.store(c_ptrs, c, mask=mask)

# config = {"BLOCK_K": 32, "BLOCK_M": 256, "BLOCK_N": 256, "GROUP_M": 8, "arch": "sm_100", "dtype": "fp16", "num_ctas": 2, "num_stages": 3, "num_warps": 4}
# arch = sm_100


// ===== COMPILED SASS (sm_100a) =====

	.target	sm_100a

	.elftype	@"ET_EXEC"


//--------------------- .note.nv.tkinfo           --------------------------
	.section	.note.nv.tkinfo,"",@"SHT_NOTE"
	.sectionflags	@"SHF_NOTE_NV_TKINFO"
	.tkinfo
        /*0018*/ 	.word	0x00000081
        /*0030*/ 	.string	""
        /*0030*/ 	.string	"ptxas-blackwell"
        /*0030*/ 	.string	"Cuda compilation tools, release 12.9, V12.9.86"
        /*0030*/ 	.string	"Build cuda_12.9.r12.9/compiler.36037853_0"
        /*0030*/ 	.string	"-v  -suppress-debug-info  -lineinfo  -arch sm_100a "



//--------------------- .note.nv.cuver            --------------------------
	.section	.note.nv.cuver,"",@"SHT_NOTE"
	.sectionflags	@"SHF_NOTE_NV_CUVER"
        /*0018*/ 	.short	0x0001
        /*001a*/ 	.short	0x0064
        /*001c*/ 	.short	0x0001
        /*001e*/ 	.short	0x0000
        /*0020*/ 	.short	0x0001
        /*0022*/ 	.short	0x0000


//--------------------- .nv.info                  --------------------------
	.section	.nv.info,"",@"SHT_CUDA_INFO"
	.align	4


	//----- nvinfo : EIATTR_REGCOUNT
	.align		4
        /*0000*/ 	.byte	0x04, 0x2f
        /*0002*/ 	.short	(.L_6 - .L_5)
	.align		4
.L_5:
        /*0004*/ 	.word	index@(matmul_kernel)
        /*0008*/ 	.word	0x000000fe


	//----- nvinfo : EIATTR_FRAME_SIZE
	.align		4
.L_6:
        /*000c*/ 	.byte	0x04, 0x11
        /*000e*/ 	.short	(.L_8 - .L_7)
	.align		4
.L_7:
        /*0010*/ 	.word	index@($__internal_2_$__cuda_sm10x_tcgen05_guardrail_trap_unallocated_columns_being_dealloced)
        /*0014*/ 	.word	0x00000000


	//----- nvinfo : EIATTR_FRAME_SIZE
	.align		4
.L_8:
        /*0018*/ 	.byte	0x04, 0x11
        /*001a*/ 	.short	(.L_10 - .L_9)
	.align		4
.L_9:
        /*001c*/ 	.word	index@($__internal_1_$__cuda_sm10x_tcgen05_guardrail_trap_phase_invalid_during_alloc)
        /*0020*/ 	.word	0x00000000


	//----- nvinfo : EIATTR_FRAME_SIZE
	.align		4
.L_10:
        /*0024*/ 	.byte	0x04, 0x11
        /*0026*/ 	.short	(.L_12 - .L_11)
	.align		4
.L_11:
        /*0028*/ 	.word	index@($__internal_0_$__cuda_sm10x_tcgen05_guardrail_trap_col_being_dealloced_not_returned_by_alloc)
        /*002c*/ 	.word	0x00000000


	//----- nvinfo : EIATTR_FRAME_SIZE
	.align		4
.L_12:
        /*0030*/ 	.byte	0x04, 0x11
        /*0032*/ 	.short	(.L_14 - .L_13)
	.align		4
.L_13:
        /*0034*/ 	.word	index@(matmul_kernel)
        /*0038*/ 	.word	0x00000000


	//----- nvinfo : EIATTR_MIN_STACK_SIZE
	.align		4
.L_14:
        /*003c*/ 	.byte	0x04, 0x12
        /*003e*/ 	.short	(.L_16 - .L_15)
	.align		4
.L_15:
        /*0040*/ 	.word	index@(matmul_kernel)
        /*0044*/ 	.word	0x00000000
.L_16:


//--------------------- .nv.info.matmul_kernel    --------------------------
	.section	.nv.info.matmul_kernel,"",@"SHT_CUDA_INFO"
	.sectionflags	@""
	.align	4


	//----- nvinfo : EIATTR_CUDA_API_VERSION
	.align		4
        /*0000*/ 	.byte	0x04, 0x37
        /*0002*/ 	.short	(.L_18 - .L_17)
.L_17:
        /*0004*/ 	.word	0x00000081


	//----- nvinfo : EIATTR_KPARAM_INFO
	.align		4
.L_18:
        /*0008*/ 	.byte	0x04, 0x17
        /*000a*/ 	.short	(.L_20 - .L_19)
.L_19:
        /*000c*/ 	.word	0x00000000
        /*0010*/ 	.short	0x000d
        /*0012*/ 	.short	0x0048
        /*0014*/ 	.byte	0x00, 0xf4, 0x21, 0x00


	//----- nvinfo : EIATTR_KPARAM_INFO
	.align		4
.L_20:
        /*0018*/ 	.byte	0x04, 0x17
        /*001a*/ 	.short	(.L_22 - .L_21)
.L_21:
        /*001c*/ 	.word	0x00000000
        /*0020*/ 	.short	0x000c
        /*0022*/ 	.short	0x0040
        /*0024*/ 	.byte	0x00, 0xf4, 0x21, 0x00


	//----- nvinfo : EIATTR_KPARAM_INFO
	.align		4
.L_22:
        /*0028*/ 	.byte	0x04, 0x17
        /*002a*/ 	.short	(.L_24 - .L_23)
.L_23:
        /*002c*/ 	.word	0x00000000
        /*0030*/ 	.short	0x000b
        /*0032*/ 	.short	0x0038
        /*0034*/ 	.byte	0x00, 0xf0, 0x11, 0x00


	//----- nvinfo : EIATTR_KPARAM_INFO
	.align		4
.L_24:
        /*0038*/ 	.byte	0x04, 0x17
        /*003a*/ 	.short	(.L_26 - .L_25)
.L_25:
        /*003c*/ 	.word	0x00000000
        /*0040*/ 	.short	0x000a
        /*0042*/ 	.short	0x0034
        /*0044*/ 	.byte	0x00, 0xf0, 0x11, 0x00


	//----- nvinfo : EIATTR_KPARAM_INFO
	.align		4
.L_26:
        /*0048*/ 	.byte	0x04, 0x17
        /*004a*/ 	.short	(.L_28 - .L_27)
.L_27:
        /*004c*/ 	.word	0x00000000
        /*0050*/ 	.short	0x0009
        /*0052*/ 	.short	0x0030
        /*0054*/ 	.byte	0x00, 0xf0, 0x11, 0x00


	//----- nvinfo : EIATTR_KPARAM_INFO
	.align		4
.L_28:
        /*0058*/ 	.byte	0x04, 0x17
        /*005a*/ 	.short	(.L_30 - .L_29)
.L_29:
        /*005c*/ 	.word	0x00000000
        /*0060*/ 	.short	0x0008
        /*0062*/ 	.short	0x002c
        /*0064*/ 	.byte	0x00, 0xf0, 0x11, 0x00


	//----- nvinfo : EIATTR_KPARAM_INFO
	.align		4
.L_30:
        /*0068*/ 	.byte	0x04, 0x17
        /*006a*/ 	.short	(.L_32 - .L_31)
.L_31:
        /*006c*/ 	.word	0x00000000
        /*0070*/ 	.short	0x0007
        /*0072*/ 	.short	0x0028
        /*0074*/ 	.byte	0x00, 0xf0, 0x11, 0x00


	//----- nvinfo : EIATTR_KPARAM_INFO
	.align		4
.L_32:
        /*0078*/ 	.byte	0x04, 0x17
        /*007a*/ 	.short	(.L_34 - .L_33)
.L_33:
        /*007c*/ 	.word	0x00000000
        /*0080*/ 	.short	0x0006
        /*0082*/ 	.short	0x0024
        /*0084*/ 	.byte	0x00, 0xf0, 0x11, 0x00


	//----- nvinfo : EIATTR_KPARAM_INFO
	.align		4
.L_34:
        /*0088*/ 	.byte	0x04, 0x17
        /*008a*/ 	.short	(.L_36 - .L_35)
.L_35:
        /*008c*/ 	.word	0x00000000
        /*0090*/ 	.short	0x0005
        /*0092*/ 	.short	0x0020
        /*0094*/ 	.byte	0x00, 0xf0, 0x11, 0x00


	//----- nvinfo : EIATTR_KPARAM_INFO
	.align		4
.L_36:
        /*0098*/ 	.byte	0x04, 0x17
        /*009a*/ 	.short	(.L_38 - .L_37)
.L_37:
        /*009c*/ 	.word	0x00000000
        /*00a0*/ 	.short	0x0004
        /*00a2*/ 	.short	0x001c
        /*00a4*/ 	.byte	0x00, 0xf0, 0x11, 0x00


	//----- nvinfo : EIATTR_KPARAM_INFO
	.align		4
.L_38:
        /*00a8*/ 	.byte	0x04, 0x17
        /*00aa*/ 	.short	(.L_40 - .L_39)
.L_39:
        /*00ac*/ 	.word	0x00000000
        /*00b0*/ 	.short	0x0003
        /*00b2*/ 	.short	0x0018
        /*00b4*/ 	.byte	0x00, 0xf0, 0x11, 0x00


	//----- nvinfo : EIATTR_KPARAM_INFO
	.align		4
.L_40:
        /*00b8*/ 	.byte	0x04, 0x17
        /*00ba*/ 	.short	(.L_42 - .L_41)
.L_41:
        /*00bc*/ 	.word	0x00000000
        /*00c0*/ 	.short	0x0002
        /*00c2*/ 	.short	0x0010
        /*00c4*/ 	.byte	0x00, 0xf4, 0x21, 0x00


	//----- nvinfo : EIATTR_KPARAM_INFO
	.align		4
.L_42:
        /*00c8*/ 	.byte	0x04, 0x17
        /*00ca*/ 	.short	(.L_44 - .L_43)
.L_43:
        /*00cc*/ 	.word	0x00000000
        /*00d0*/ 	.short	0x0001
        /*00d2*/ 	.short	0x0008
        /*00d4*/ 	.byte	0x00, 0xf4, 0x21, 0x00


	//----- nvinfo : EIATTR_KPARAM_INFO
	.align		4
.L_44:
        /*00d8*/ 	.byte	0x04, 0x17
        /*00da*/ 	.short	(.L_46 - .L_45)
.L_45:
        /*00dc*/ 	.word	0x00000000
        /*00e0*/ 	.short	0x0000
        /*00e2*/ 	.short	0x0000
        /*00e4*/ 	.byte	0x00, 0xf4, 0x21, 0x00


	//----- nvinfo : EIATTR_EXPLICIT_CLUSTER
	.align		4
.L_46:
        /*00e8*/ 	.byte	0x01, 0x3e
	.zero		2


	//----- nvinfo : EIATTR_CTA_PER_CLUSTER
	.align		4
        /*00ec*/ 	.byte	0x04, 0x3d
        /*00ee*/ 	.short	(.L_48 - .L_47)
.L_47:
        /*00f0*/ 	.word	0x00000002
        /*00f4*/ 	.word	0x00000001
        /*00f8*/ 	.word	0x00000001


	//----- nvinfo : EIATTR_AT_ENTRY_FRAGMENTS
	.align		4
.L_48:
        /*00fc*/ 	.byte	0x04, 0x4f
        /*00fe*/ 	.short	(.L_50 - .L_49)


	//   ....[0]....
.L_49:
        /*0100*/ 	.word	0x00000004


	//   ....[1]....
        /*0104*/ 	.word	0x00000005


	//----- nvinfo : EIATTR_RESERVED_SMEM_USED
	.align		4
.L_50:
        /*0108*/ 	.byte	0x01, 0x41
	.zero		2


	//----- nvinfo : EIATTR_SPARSE_MMA_MASK
	.align		4
        /*010c*/ 	.byte	0x03, 0x50
        /*010e*/ 	.short	0x0000


	//----- nvinfo : EIATTR_TCGEN05_2CTA_USED
	.align		4
        /*0110*/ 	.byte	0x01, 0x52
	.zero		2


	//----- nvinfo : EIATTR_MAXREG_COUNT
	.align		4
        /*0114*/ 	.byte	0x03, 0x1b
        /*0116*/ 	.short	0x00ff


	//----- nvinfo : EIATTR_NUM_BARRIERS
	.align		4
        /*0118*/ 	.byte	0x02, 0x4c
        /*011a*/ 	.byte	0x01
	.zero		1


	//----- nvinfo : EIATTR_INT_WARP_WIDE_INSTR_OFFSETS
	.align		4
        /*011c*/ 	.byte	0x04, 0x31
        /*011e*/ 	.short	(.L_52 - .L_51)


	//   ....[0]....
.L_51:
        /*0120*/ 	.word	0x00002d10


	//   ....[1]....
        /*0124*/ 	.word	0x00002d20


	//   ....[2]....
        /*0128*/ 	.word	0x00004230


	//   ....[3]....
        /*012c*/ 	.word	0x0000ef60


	//   ....[4]....
        /*0130*/ 	.word	0x0000efb0


	//----- nvinfo : EIATTR_COOP_GROUP_MASK_REGIDS
	.align		4
.L_52:
        /*0134*/ 	.byte	0x04, 0x29
        /*0136*/ 	.short	(.L_54 - .L_53)


	//   ....[0]....
.L_53:
        /*0138*/ 	.word	0xffffffff


	//   ....[1]....
        /*013c*/ 	.word	0xffffffff


	//   ....[2]....
        /*0140*/ 	.word	0xffffffff


	//   ....[3]....
        /*0144*/ 	.word	0xffffffff


	//----- nvinfo : EIATTR_COOP_GROUP_INSTR_OFFSETS
	.align		4
.L_54:
        /*0148*/ 	.byte	0x04, 0x28
        /*014a*/ 	.short	(.L_56 - .L_55)


	//   ....[0]....
.L_55:
        /*014c*/ 	.word	0x00000070


	//   ....[1]....
        /*0150*/ 	.word	0x00000670


	//   ....[2]....
        /*0154*/ 	.word	0x0000edf0


	//   ....[3]....
        /*0158*/ 	.word	0x0000f060


	//----- nvinfo : EIATTR_VRC_CTA_INIT_COUNT
	.align		4
.L_56:
        /*015c*/ 	.byte	0x02, 0x4a
        /*015e*/ 	.byte	0x80
	.zero		1


	//----- nvinfo : EIATTR_MBARRIER_INSTR_OFFSETS
	.align		4
        /*0160*/ 	.byte	0x04, 0x39
        /*0162*/ 	.short	(.L_58 - .L_57)


	//   ....[0]....
.L_57:
        /*0164*/ 	.word	0x000002f0
        /*0168*/ 	.word	0x00000007
        /*016c*/ 	.word	0x00000000
        /*0170*/ 	.short	0x010a
        /*0172*/ 	.byte	0xff
	.zero		1


	//   ....[1]....
        /*0174*/ 	.word	0x00000310
        /*0178*/ 	.word	0x00000007
        /*017c*/ 	.word	0x00000000
        /*0180*/ 	.short	0x010a
        /*0182*/ 	.byte	0xff
	.zero		1


	//   ....[2]....
        /*0184*/ 	.word	0x000004e0
        /*0188*/ 	.word	0x00000009
        /*018c*/ 	.word	0x00000000
        /*0190*/ 	.short	0x010a
        /*0192*/ 	.byte	0xff
	.zero		1


	//   ....[3]....
        /*0194*/ 	.word	0x00000500
        /*0198*/ 	.word	0x00000009
        /*019c*/ 	.word	0x00000000
        /*01a0*/ 	.short	0x010a
        /*01a2*/ 	.byte	0xff
	.zero		1


	//   ....[4]....
        /*01a4*/ 	.word	0x000005f0
        /*01a8*/ 	.word	0x00000005
        /*01ac*/ 	.word	0x00000000
        /*01b0*/ 	.short	0x0101
        /*01b2*/ 	.byte	0xff
	.zero		1


	//   ....[5]....
        /*01b4*/ 	.word	0x00002ea0
        /*01b8*/ 	.word	0x000000ff
        /*01bc*/ 	.word	0x00000000
        /*01c0*/ 	.short	0x0100
        /*01c2*/ 	.byte	0x0a
	.zero		1


	//   ....[6]....
        /*01c4*/ 	.word	0x00004270
        /*01c8*/ 	.word	0x000000ff
        /*01cc*/ 	.word	0x00004008
        /*01d0*/ 	.short	0x0100
        /*01d2*/ 	.byte	0x08
	.zero		1


	//   ....[7]....
        /*01d4*/ 	.word	0x00005f50
        /*01d8*/ 	.word	0x000000ff
        /*01dc*/ 	.word	0x00000000
        /*01e0*/ 	.short	0x010a
        /*01e2*/ 	.byte	0x0a
	.zero		1


	//   ....[8]....
        /*01e4*/ 	.word	0x00006c30
        /*01e8*/ 	.word	0x000000ff
        /*01ec*/ 	.word	0x00000000
        /*01f0*/ 	.short	0x010a
        /*01f2*/ 	.byte	0x0a
	.zero		1


	//   ....[9]....
        /*01f4*/ 	.word	0x00006dc0
        /*01f8*/ 	.word	0x000000ff
        /*01fc*/ 	.word	0x00004000
        /*0200*/ 	.short	0x0108
        /*0202*/ 	.byte	0x08
	.zero		1


	//   ....[10]....
        /*0204*/ 	.word	0x00006e20
        /*0208*/ 	.word	0x000000ff
        /*020c*/ 	.word	0x00004008
        /*0210*/ 	.short	0x0108
        /*0212*/ 	.byte	0x08
	.zero		1


	//   ....[11]....
        /*0214*/ 	.word	0x0000f090
        /*0218*/ 	.word	0x00000007
        /*021c*/ 	.word	0x00000000
        /*0220*/ 	.short	0x010a
        /*0222*/ 	.byte	0xff
	.zero		1


	//   ....[12]....
        /*0224*/ 	.word	0x0000f0f0
        /*0228*/ 	.word	0x00000009
        /*022c*/ 	.word	0x00000000
        /*0230*/ 	.short	0x010a
        /*0232*/ 	.byte	0xff
	.zero		1


	//   ....[13]....
        /*0234*/ 	.word	0x0000f140
        /*0238*/ 	.word	0x000000ff
        /*023c*/ 	.word	0x00000000
        /*0240*/ 	.short	0x010a
        /*0242*/ 	.byte	0x0a
	.zero		1


	//   ....[14]....
        /*0244*/ 	.word	0x0000f170
        /*0248*/ 	.word	0x000000ff
        /*024c*/ 	.word	0x00000000
        /*0250*/ 	.short	0x010a
        /*0252*/ 	.byte	0x0a
	.zero		1


	//----- nvinfo : EIATTR_NUM_MBARRIERS
	.align		4
.L_58:
        /*0254*/ 	.byte	0x03, 0x38
        /*0256*/ 	.short	0x0002


	//----- nvinfo : EIATTR_EXIT_INSTR_OFFSETS
	.align		4
        /*0258*/ 	.byte	0x04, 0x1c
        /*025a*/ 	.short	(.L_60 - .L_59)


	//   ....[0]....
.L_59:
        /*025c*/ 	.word	0x0000f070


	//----- nvinfo : EIATTR_REQNTID
	.align		4
.L_60:
        /*0260*/ 	.byte	0x04, 0x10
        /*0262*/ 	.short	(.L_62 - .L_61)
.L_61:
        /*0264*/ 	.word	0x00000080
        /*0268*/ 	.word	0x00000001
        /*026c*/ 	.word	0x00000001


	//----- nvinfo : EIATTR_CRS_STACK_SIZE
	.align		4
.L_62:
        /*0270*/ 	.byte	0x04, 0x1e
        /*0272*/ 	.short	(.L_64 - .L_63)
.L_63:
        /*0274*/ 	.word	0x00000000


	//----- nvinfo : EIATTR_CBANK_PARAM_SIZE
	.align		4
.L_64:
        /*0278*/ 	.byte	0x03, 0x19
        /*027a*/ 	.short	0x0050


	//----- nvinfo : EIATTR_PARAM_CBANK
	.align		4
        /*027c*/ 	.byte	0x04, 0x0a
        /*027e*/ 	.short	(.L_66 - .L_65)
	.align		4
.L_65:
        /*0280*/ 	.word	index@(.nv.constant0.matmul_kernel)
        /*0284*/ 	.short	0x0380
        /*0286*/ 	.short	0x0050


	//----- nvinfo : EIATTR_SW_WAR
	.align		4
.L_66:
        /*0288*/ 	.byte	0x04, 0x36
        /*028a*/ 	.short	(.L_68 - .L_67)
.L_67:
        /*028c*/ 	.word	0x00000008
.L_68:


//--------------------- .nv.compat                --------------------------
	.section	.nv.compat,"",@"SHT_CUDA_COMPAT_INFO"
	.align	4
        /*0000*/ 	.byte	0x02, 0x02, 0x02, 0x00, 0x02, 0x05, 0x05, 0x00, 0x02, 0x03, 0x00, 0x00, 0x02, 0x06, 0x01, 0x00


//--------------------- .nv.callgraph             --------------------------
	.section	.nv.callgraph,"",@"SHT_CUDA_CALLGRAPH"
	.align	4
	.sectionentsize	8
	.align		4
        /*0000*/ 	.word	0x00000000
	.align		4
        /*0004*/ 	.word	0xffffffff
	.align		4
        /*0008*/ 	.word	0x00000000
	.align		4
        /*000c*/ 	.word	0xfffffffe
	.align		4
        /*0010*/ 	.word	0x00000000
	.align		4
        /*0014*/ 	.word	0xfffffffd
	.align		4
        /*0018*/ 	.word	0x00000000
	.align		4
        /*001c*/ 	.word	0xfffffffc


//--------------------- .text.matmul_kernel       --------------------------
	.section	.text.matmul_kernel,"ax",@progbits
	.align	128
        .global         matmul_kernel
        .type           matmul_kernel,@function
        .size           matmul_kernel,(.L_x_29 - matmul_kernel)
        .other          matmul_kernel,@"STO_CUDA_ENTRY STV_DEFAULT"
matmul_kernel:
.text.matmul_kernel:
[----:B------:R-:W0:Y:S01]  /*0000*/  LDC R1, c[0x0][0x37c] ;  /* 0x0000df00ff017b82 */ /* 0x000e220000000800 */
[----:B------:R-:W1:Y:S01]  /*0010*/  S2R R101, SR_TID.X ;  /* 0x0000000000657919 */ /* 0x000e620000002100 */
[----:B------:R-:W2:Y:S01]  /*0020*/  LDCU.64 UR16, c[0x0][0x358] ;  /* 0x00006b00ff1077ac */ /* 0x000ea20008000a00 */
[----:B-1----:R-:W-:-:S13]  /*0030*/  ISETP.GE.U32.AND P0, PT, R101, 0x20, PT ;  /* 0x000000206500780c */ /* 0x002fda0003f06070 */
[----:B------:R-:W-:Y:S02]  /*0040*/  VOTEU.ANY UP0, P0 ;  /* 0x0000000000ff7886 */ /* 0x000fe40000000100 */
[----:B0-2---:R-:W-:Y:S05]  /*0050*/  BRA.U UP0, `(.L_x_0) ;  /* 0x0000000500887547 */ /* 0x005fea000b800000 */
[----:B------:R-:W0:Y:S01]  /*0060*/  S2R R11, SR_CgaCtaId ;  /* 0x00000000000b7919 */ /* 0x000e220000008800 */
[----:B------:R-:W-:Y:S01]  /*0070*/  NOP ;  /* 0x0000000000007918 */ /* 0x000fe20000000000 */
[----:B------:R-:W-:-:S04]  /*0080*/  MOV R0, 0x40 ;  /* 0x0000004000007802 */ /* 0x000fc80000000f00 */
[----:B0-----:R-:W-:Y:S02]  /*0090*/  LEA R2, R11, R0, 0x18 ;  /* 0x000000000b027211 */ /* 0x001fe400078ec0ff */
[----:B------:R-:W-:-:S04]  /*00a0*/  MOV R0, 0x400 ;  /* 0x0000040000007802 */ /* 0x000fc80000000f00 */
[----:B------:R-:W0:Y:S01]  /*00b0*/  LDS.U8 R2, [R2] ;  /* 0x0000000002027984 */ /* 0x000e220000000000 */
[----:B------:R-:W-:Y:S02]  /*00c0*/  LEA R0, R11, R0, 0x18 ;  /* 0x000000000b007211 */ /* 0x000fe400078ec0ff */
[----:B0-----:R-:W-:-:S13]  /*00d0*/  ISETP.NE.AND P0, PT, R2, RZ, PT ;  /* 0x000000ff0200720c */ /* 0x001fda0003f05270 */
[----:B------:R-:W-:Y:S05]  /*00e0*/  @P0 BRA `(.L_x_1) ;  /* 0x00000004004c0947 */ /* 0x000fea0003800000 */
[C---:B------:R-:W-:Y:S02]  /*00f0*/  LOP3.LUT R2, R11.reuse, 0x1, RZ, 0xc0, !PT ;  /* 0x000000010b027812 */ /* 0x040fe400078ec0ff */
[----:B------:R-:W-:Y:S02]  /*0100*/  LOP3.LUT R5, R11, 0x1, RZ, 0x3c, !PT ;  /* 0x000000010b057812 */ /* 0x000fe400078e3cff */
[----:B------:R-:W-:-:S13]  /*0110*/  ISETP.NE.U32.AND P0, PT, R2, 0x1, PT ;  /* 0x000000010200780c */ /* 0x000fda0003f05070 */
[----:B------:R-:W-:Y:S05]  /*0120*/  @!P0 BRA `(.L_x_2) ;  /* 0x0000000000c08947 */ /* 0x000fea0003800000 */
[----:B------:R-:W-:Y:S01]  /*0130*/  ELECT P1, URZ, PT ;  /* 0x0000000000ff782f */ /* 0x000fe20003820000 */
[----:B------:R-:W-:-:S12]  /*0140*/  BSSY B0, `(.L_x_2) ;  /* 0x000002e000007945 */ /* 0x000fd80003800000 */
[----:B------:R-:W-:Y:S05]  /*0150*/  @!P1 BRA `(.L_x_3) ;  /* 0x0000000000b09947 */ /* 0x000fea0003800000 */
[----:B------:R-:W-:-:S05]  /*0160*/  UMOV UR4, 0x10 ;  /* 0x0000001000047882 */ /* 0x000fca0000000000 */
[----:B------:R-:W-:Y:S04]  /*0170*/  DEPBAR.LE SB0, 0x36 ;  /* 0x00008d800000791a */ /* 0x000fe80000000000 */
[----:B------:R-:W0:Y:S02]  /*0180*/  UTCATOMSWS.2CTA.FIND_AND_SET.ALIGN UP1, UR4, UR4 ;  /* 0x00000004000475e3 */ /* 0x000e240008220800 */
[----:B0-----:R-:W-:Y:S01]  /*0190*/  PLOP3.LUT P1, PT, PT, PT, UP1, 0x80, 0x8 ;  /* 0x000000000008781c */ /* 0x001fe20003f2f018 */
[----:B------:R-:W-:-:S03]  /*01a0*/  IMAD.U32 R4, RZ, RZ, UR4 ;  /* 0x00000004ff047e24 */ /* 0x000fc6000f8e00ff */
[----:B------:R-:W-:-:S04]  /*01b0*/  SEL R2, RZ, 0xffffffff, !P1 ;  /* 0xffffffffff027807 */ /* 0x000fc80004800000 */
[----:B------:R-:W-:-:S13]  /*01c0*/  ISETP.NE.AND P1, PT, R2, RZ, PT ;  /* 0x000000ff0200720c */ /* 0x000fda0003f25270 */
[----:B------:R-:W-:Y:S05]  /*01d0*/  @P1 BRA `(.L_x_4) ;  /* 0x0000000000241947 */ /* 0x000fea0003800000 */
.L_x_5:
[----:B------:R-:W-:Y:S05]  /*01e0*/  NANOSLEEP 0x64 ;  /* 0x000000640000795d */ /* 0x000fea0003800000 */
[----:B------:R-:W-:-:S05]  /*01f0*/  UMOV UR4, 0x10 ;  /* 0x0000001000047882 */ /* 0x000fca0000000000 */
[----:B------:R-:W-:Y:S04]  /*0200*/  DEPBAR.LE SB0, 0x36 ;  /* 0x00008d800000791a */ /* 0x000fe80000000000 */
[----:B------:R-:W0:Y:S02]  /*0210*/  UTCATOMSWS.2CTA.FIND_AND_SET.ALIGN UP1, UR4, UR4 ;  /* 0x00000004000475e3 */ /* 0x000e240008220800 */
[----:B0-----:R-:W-:Y:S01]  /*0220*/  PLOP3.LUT P1, PT, PT, PT, UP1, 0x80, 0x8 ;  /* 0x000000000008781c */ /* 0x001fe20003f2f018 */
[----:B------:R-:W-:-:S03]  /*0230*/  IMAD.U32 R4, RZ, RZ, UR4 ;  /* 0x00000004ff047e24 */ /* 0x000fc6000f8e00ff */
[----:B------:R-:W-:-:S04]  /*0240*/  SEL R2, RZ, 0xffffffff, !P1 ;  /* 0xffffffffff027807 */ /* 0x000fc80004800000 */
[----:B------:R-:W-:-:S13]  /*0250*/  ISETP.NE.AND P1, PT, R2, RZ, PT ;  /* 0x000000ff0200720c */ /* 0x000fda0003f25270 */
[----:B------:R-:W-:Y:S05]  /*0260*/  @!P1 BRA `(.L_x_5) ;  /* 0xfffffffc00dc9947 */ /* 0x000fea000383ffff */
.L_x_4:
[----:B------:R-:W-:Y:S01]  /*0270*/  MOV R2, 0x60 ;  /* 0x0000006000027802 */ /* 0x000fe20000000f00 */
[----:B------:R-:W-:Y:S01]  /*0280*/  IMAD.MOV.U32 R10, RZ, RZ, 0x4 ;  /* 0x00000004ff0a7424 */ /* 0x000fe200078e00ff */
[----:B------:R-:W-:Y:S01]  /*0290*/  MOV R3, 0x58 ;  /* 0x0000005800037802 */ /* 0x000fe20000000f00 */
[----:B------:R-:W-:Y:S01]  /*02a0*/  IMAD.MOV.U32 R13, RZ, RZ, 0xffff ;  /* 0x0000ffffff0d7424 */ /* 0x000fe200078e00ff */
[C---:B------:R-:W-:Y:S02]  /*02b0*/  LEA R6, R11.reuse, R2, 0x18 ;  /* 0x000000020b067211 */ /* 0x040fe400078ec0ff */
[----:B------:R-:W-:-:S03]  /*02c0*/  LEA R7, R11, R3, 0x18 ;  /* 0x000000030b077211 */ /* 0x000fc600078ec0ff */
[----:B------:R-:W0:Y:S02]  /*02d0*/  LDS R2, [R6] ;  /* 0x0000000006027984 */ /* 0x000e240000000800 */
[----:B0-----:R-:W-:-:S04]  /*02e0*/  IMAD.U32 R2, R2, -0x80000000, RZ ;  /* 0x8000000002027824 */ /* 0x001fc800078e00ff */
[----:B------:R-:W0:Y:S02]  /*02f0*/  SYNCS.PHASECHK.TRANS64.TRYWAIT P1, [R7+URZ], R2 ;  /* 0x00000002070075a7 */ /* 0x000e2400080211ff */
[----:B0-----:R-:W-:Y:S05]  /*0300*/  @P1 BRA `(.L_x_6) ;  /* 0x0000000000081947 */ /* 0x001fea0003800000 */
[----:B------:R-:W0:Y:S02]  /*0310*/  SYNCS.PHASECHK.TRANS64.TRYWAIT P1, [R7+URZ], R2 ;  /* 0x00000002070075a7 */ /* 0x000e2400080211ff */
[----:B0-----:R-:W-:Y:S05]  /*0320*/  @!P1 BRA `(.L_x_7) ;  /* 0x000000ec00549947 */ /* 0x001fea0003800000 */
.L_x_6:
[C---:B------:R-:W-:Y:S01]  /*0330*/  PRMT R9, R5.reuse, 0x654, R7 ;  /* 0x0000065405097816 */ /* 0x040fe20000000007 */
[C---:B0-----:R-:W-:Y:S01]  /*0340*/  IMAD.SHL.U32 R3, R4.reuse, 0x20, RZ ;  /* 0x0000002004037824 */ /* 0x041fe200078e00ff */
[----:B------:R-:W-:Y:S01]  /*0350*/  PRMT R8, R5, 0x654, R0 ;  /* 0x0000065405087816 */ /* 0x000fe20000000000 */
[----:B------:R-:W-:Y:S01]  /*0360*/  IMAD.MOV.U32 R12, RZ, RZ, 0x1 ;  /* 0x00000001ff0c7424 */ /* 0x000fe200078e00ff */
[----:B------:R0:W-:Y:S01]  /*0370*/  SYNCS.ARRIVE.TRANS64.RED RZ, [R9+URZ], R10 ;  /* 0x0000000a09ff79a7 */ /* 0x0001e200080004ff */
[----:B------:R-:W-:Y:S01]  /*0380*/  VIADD R7, R4, 0x10 ;  /* 0x0000001004077836 */ /* 0x000fe20000000000 */
[----:B------:R1:W-:Y:S01]  /*0390*/  STS [R0], R3 ;  /* 0x0000000300007388 */ /* 0x0003e20000000800 */
[----:B------:R-:W-:-:S03]  /*03a0*/  SHF.L.U32 R2, R13, R4, RZ ;  /* 0x000000040d027219 */ /* 0x000fc600000006ff */
[----:B------:R-:W-:Y:S01]  /*03b0*/  SHF.L.U32 R7, R12, R7, RZ ;  /* 0x000000070c077219 */ /* 0x000fe200000006ff */
[----:B------:R1:W-:Y:S01]  /*03c0*/  STAS [R8.64], R4 ;  /* 0x0000000408007dbd */ /* 0x0003e2000c0008ff */
[----:B0-----:R-:W-:Y:S02]  /*03d0*/  MOV R10, 0x50 ;  /* 0x00000050000a7802 */ /* 0x001fe40000000f00 */
[----:B------:R-:W-:Y:S02]  /*03e0*/  LOP3.LUT R2, R7, R2, RZ, 0xfc, !PT ;  /* 0x0000000207027212 */ /* 0x000fe400078efcff */
[----:B------:R-:W-:-:S05]  /*03f0*/  LEA R7, R11, R10, 0x18 ;  /* 0x0000000a0b077211 */ /* 0x000fca00078ec0ff */
[----:B------:R1:W-:Y:S04]  /*0400*/  ATOMS.OR RZ, [R7], R2 ;  /* 0x0000000207ff738c */ /* 0x0003e80003000000 */
[----:B------:R1:W-:Y:S02]  /*0410*/  ATOMS.XOR RZ, [R6], R12 ;  /* 0x0000000c06ff738c */ /* 0x0003e40003800000 */
.L_x_3:
[----:B------:R-:W-:Y:S05]  /*0420*/  BSYNC B0 ;  /* 0x0000000000007941 */ /* 0x000fea0003800000 */
.L_x_2:
[----:B------:R-:W-:Y:S05]  /*0430*/  @P0 BRA `(.L_x_8) ;  /* 0x0000000000880947 */ /* 0x000fea0003800000 */
[----:B------:R-:W-:Y:S05]  /*0440*/  WARPSYNC.ALL ;  /* 0x0000000000007948 */ /* 0x000fea0003800000 */
[----:B------:R-:W-:Y:S01]  /*0450*/  NOP ;  /* 0x0000000000007918 */ /* 0x000fe20000000000 */
[----:B------:R-:W-:-:S13]  /*0460*/  ELECT P0, URZ, PT ;  /* 0x0000000000ff782f */ /* 0x000fda0003800000 */
[----:B------:R-:W-:Y:S05]  /*0470*/  @!P0 BRA `(.L_x_8) ;  /* 0x0000000000788947 */ /* 0x000fea0003800000 */
[----:B-1----:R-:W-:Y:S02]  /*0480*/  MOV R2, 0x60 ;  /* 0x0000006000027802 */ /* 0x002fe40000000f00 */
[----:B------:R-:W-:Y:S02]  /*0490*/  MOV R4, 0x58 ;  /* 0x0000005800047802 */ /* 0x000fe40000000f00 */
        /* <DEDUP_REMOVED lines=8> */
.L_x_9:
[----:B------:R-:W1:Y:S01]  /*0520*/  LDS R2, [R0] ;  /* 0x0000000000027984 */ /* 0x000e620000000800 */
[----:B------:R-:W-:Y:S01]  /*0530*/  IMAD.MOV.U32 R7, RZ, RZ, 0xffff ;  /* 0x0000ffffff077424 */ /* 0x000fe200078e00ff */
[----:B------:R-:W-:Y:S01]  /*0540*/  PRMT R5, R5, 0x654, R9 ;  /* 0x0000065405057816 */ /* 0x000fe20000000009 */
[----:B------:R-:W-:Y:S02]  /*0550*/  IMAD.MOV.U32 R13, RZ, RZ, 0x1 ;  /* 0x00000001ff0d7424 */ /* 0x000fe400078e00ff */
[C---:B01----:R-:W-:Y:S02]  /*0560*/  IMAD.SHL.U32 R3, R2.reuse, 0x20, RZ ;  /* 0x0000002002037824 */ /* 0x043fe400078e00ff */
[----:B------:R-:W-:Y:S01]  /*0570*/  VIADD R4, R2, 0x10 ;  /* 0x0000001002047836 */ /* 0x000fe20000000000 */
[----:B------:R-:W-:Y:S02]  /*0580*/  SHF.L.U32 R2, R7, R2, RZ ;  /* 0x0000000207027219 */ /* 0x000fe400000006ff */
[----:B------:R0:W-:Y:S02]  /*0590*/  STS [R0], R3 ;  /* 0x0000000300007388 */ /* 0x0001e40000000800 */
[----:B------:R-:W-:-:S02]  /*05a0*/  SHF.L.U32 R7, R13, R4, RZ ;  /* 0x000000040d077219 */ /* 0x000fc400000006ff */
[----:B------:R-:W-:Y:S02]  /*05b0*/  MOV R4, 0x50 ;  /* 0x0000005000047802 */ /* 0x000fe40000000f00 */
[----:B------:R-:W-:Y:S02]  /*05c0*/  LOP3.LUT R2, R7, R2, RZ, 0xfc, !PT ;  /* 0x0000000207027212 */ /* 0x000fe400078efcff */
[----:B------:R-:W-:-:S05]  /*05d0*/  LEA R11, R11, R4, 0x18 ;  /* 0x000000040b0b7211 */ /* 0x000fca00078ec0ff */
[----:B------:R0:W-:Y:S01]  /*05e0*/  ATOMS.OR RZ, [R11], R2 ;  /* 0x000000020bff738c */ /* 0x0001e20003000000 */
[----:B------:R0:W-:Y:S03]  /*05f0*/  SYNCS.ARRIVE.TRANS64.RED.A1T0 RZ, [R5+URZ], RZ ;  /* 0x000000ff05ff79a7 */ /* 0x0001e600081004ff */
[----:B------:R0:W-:Y:S01]  /*0600*/  ATOMS.XOR RZ, [R6], R13 ;  /* 0x0000000d06ff738c */ /* 0x0001e20003800000 */
[----:B------:R-:W-:Y:S05]  /*0610*/  BRA `(.L_x_8) ;  /* 0x0000000000107947 */ /* 0x000fea0003800000 */
.L_x_1:
[----:B------:R-:W-:Y:S01]  /*0620*/  IMAD.MOV.U32 R3, RZ, RZ, -0x1 ;  /* 0xffffffffff037424 */ /* 0x000fe200078e00ff */
[----:B------:R-:W-:-:S04]  /*0630*/  MOV R2, 0x660 ;  /* 0x0000066000027802 */ /* 0x000fc80000000f00 */
[----:B------:R0:W-:Y:S03]  /*0640*/  STS [R0], R3 ;  /* 0x0000000300007388 */ /* 0x0001e60000000800 */
[----:B0-----:R-:W-:Y:S05]  /*0650*/  CALL.REL.NOINC `($__internal_1_$__cuda_sm10x_tcgen05_guardrail_trap_phase_invalid_during_alloc) ;  /* 0x000000e800dc7944 */ /* 0x001fea0003c00000 */
.L_x_8:
[----:B------:R-:W-:Y:S05]  /*0660*/  WARPSYNC.ALL ;  /* 0x0000000000007948 */ /* 0x000fea0003800000 */
[----:B------:R-:W-:Y:S01]  /*0670*/  NOP ;  /* 0x0000000000007918 */ /* 0x000fe20000000000 */
.L_x_0:
[----:B------:R-:W2:Y:S08]  /*0680*/  LDC.64 R40, c[0x0][0x398] ;  /* 0x0000e600ff287b82 */ /* 0x000eb00000000a00 */
[----:B------:R-:W3:Y:S02]  /*0690*/  S2UR UR5, SR_CgaSize ;  /* 0x00000000000579c3 */ /* 0x000ee40000008a00 */
[----:B---3--:R-:W-:-:S12]  /*06a0*/  UIMAD UR5, UR5, -0xa0, URZ ;  /* 0xffffff60050578a4 */ /* 0x008fd8000f8e02ff */
[----:B------:R-:W3:Y:S01]  /*06b0*/  LDCU UR5, c[0x0][UR5+0x2b0] ;  /* 0x00005600050577ac */ /* 0x000ee20008000800 */
[----:B------:R-:W-:Y:S01]  /*06c0*/  SHF.R.U32.HI R104, RZ, 0x5, R101 ;  /* 0x00000005ff687819 */ /* 0x000fe20000011665 */
[----:B------:R-:W-:Y:S01]  /*06d0*/  UMOV UR8, 0x400 ;  /* 0x0000040000087882 */ /* 0x000fe20000000000 */
[----:B------:R-:W4:Y:S01]  /*06e0*/  LDCU.128 UR12, c[0x0][0x380] ;  /* 0x00007000ff0c77ac */ /* 0x000f220008000c00 */
[----:B------:R-:W5:Y:S08]  /*06f0*/  S2UR UR4, SR_CTAID.X ;  /* 0x00000000000479c3 */ /* 0x000f700000002500 */
[----:B------:R-:W0:Y:S02]  /*0700*/  S2UR UR11, SR_CgaCtaId ;  /* 0x00000000000b79c3 */ /* 0x000e240000008800 */
[----:B012---:R-:W-:Y:S01]  /*0710*/  VIADD R0, R41, 0xff ;  /* 0x000000ff29007836 */ /* 0x007fe20000000000 */
[----:B------:R-:W-:-:S05]  /*0720*/  IABS R17, R40 ;  /* 0x0000002800117213 */ /* 0x000fca0000000000 */
[----:B------:R-:W0:Y:S01]  /*0730*/  LDC.64 R82, c[0x0][0x3a8] ;  /* 0x0000ea00ff527b82 */ /* 0x000e220000000a00 */
[----:B------:R-:W-:Y:S02]  /*0740*/  SHF.R.S32.HI R3, RZ, 0x1f, R0 ;  /* 0x0000001fff037819 */ /* 0x000fe40000011400 */
[----:B-----5:R-:W-:Y:S02]  /*0750*/  I2FP.F32.U32 R5, UR4 ;  /* 0x0000000400057c45 */ /* 0x020fe40008201000 */
[----:B------:R-:W-:-:S03]  /*0760*/  LEA.HI R3, R3, R0, RZ, 0x8 ;  /* 0x0000000003037211 */ /* 0x000fc600078f40ff */
[----:B---3--:R-:W-:Y:S01]  /*0770*/  FMUL R5, R5, UR5 ;  /* 0x0000000505057c20 */ /* 0x008fe20008400000 */
[----:B------:R-:W-:Y:S01]  /*0780*/  SHF.R.S32.HI R3, RZ, 0x8, R3 ;  /* 0x00000008ff037819 */ /* 0x000fe20000011403 */
[----:B------:R-:W-:Y:S02]  /*0790*/  USHF.L.U32 UR4, UR11, 0x7, URZ ;  /* 0x000000070b047899 */ /* 0x000fe400080006ff */
[----:B------:R-:W-:Y:S02]  /*07a0*/  ULEA UR8, UR11, UR8, 0x18 ;  /* 0x000000080b087291 */ /* 0x000fe4000f8ec0ff */
[----:B------:R-:W-:Y:S01]  /*07b0*/  IMAD.SHL.U32 R4, R3, 0x8, RZ ;  /* 0x0000000803047824 */ /* 0x000fe200078e00ff */
[----:B------:R-:W-:Y:S01]  /*07c0*/  F2I.U32.TRUNC.NTZ R5, R5 ;  /* 0x0000000500057305 */ /* 0x000fe2000020f000 */
[----:B------:R-:W-:Y:S02]  /*07d0*/  ULOP3.LUT UR5, UR4, 0x80, URZ, 0xc0, !UPT ;  /* 0x0000008004057892 */ /* 0x000fe4000f8ec0ff */
[----:B------:R-:W-:Y:S01]  /*07e0*/  UIADD3 UR10, UPT, UPT, UR8, 0x4000, URZ ;  /* 0x00004000080a7890 */ /* 0x000fe2000fffe0ff */
[----:B------:R-:W-:-:S04]  /*07f0*/  IABS R7, R4 ;  /* 0x0000000400077213 */ /* 0x000fc80000000000 */
[----:B------:R-:W1:Y:S08]  /*0800*/  I2F.RP R0, R7 ;  /* 0x0000000700007306 */ /* 0x000e700000209400 */
[----:B-1----:R-:W1:Y:S02]  /*0810*/  MUFU.RCP R0, R0 ;  /* 0x0000000000007308 */ /* 0x002e640000001000 */
[----:B-1----:R-:W-:Y:S01]  /*0820*/  VIADD R2, R0, 0xffffffe ;  /* 0x0ffffffe00027836 */ /* 0x002fe20000000000 */
[----:B------:R-:W-:-:S05]  /*0830*/  IABS R0, R5 ;  /* 0x0000000500007213 */ /* 0x000fca0000000000 */
[----:B------:R1:W2:Y:S02]  /*0840*/  F2I.FTZ.U32.TRUNC.NTZ R3, R2 ;  /* 0x0000000200037305 */ /* 0x0002a4000021f000 */
[----:B-1----:R-:W-:Y:S02]  /*0850*/  IMAD.MOV.U32 R2, RZ, RZ, RZ ;  /* 0x000000ffff027224 */ /* 0x002fe400078e00ff */
[----:B--2---:R-:W-:-:S04]  /*0860*/  IMAD.MOV R6, RZ, RZ, -R3 ;  /* 0x000000ffff067224 */ /* 0x004fc800078e0a03 */
[----:B------:R-:W-:Y:S01]  /*0870*/  IMAD R9, R6, R7, RZ ;  /* 0x0000000706097224 */ /* 0x000fe200078e02ff */
[----:B------:R-:W-:-:S03]  /*0880*/  IABS R6, R4 ;  /* 0x0000000400067213 */ /* 0x000fc60000000000 */
[----:B------:R-:W-:-:S04]  /*0890*/  IMAD.HI.U32 R3, R3, R9, R2 ;  /* 0x0000000903037227 */ /* 0x000fc800078e0002 */
[----:B------:R-:W-:Y:S02]  /*08a0*/  IMAD.MOV R2, RZ, RZ, -R6 ;  /* 0x000000ffff027224 */ /* 0x000fe400078e0a06 */
[----:B------:R-:W-:-:S04]  /*08b0*/  IMAD.HI.U32 R3, R3, R0, RZ ;  /* 0x0000000003037227 */ /* 0x000fc800078e00ff */
[----:B------:R-:W-:Y:S01]  /*08c0*/  IMAD R0, R3, R2, R0 ;  /* 0x0000000203007224 */ /* 0x000fe200078e0200 */
[----:B------:R-:W-:Y:S04]  /*08d0*/  BAR.SYNC.DEFER_BLOCKING 0x0 ;  /* 0x0000000000007b1d */ /* 0x000fe80000010000 */
[----:B------:R-:W-:-:S13]  /*08e0*/  ISETP.GT.U32.AND P1, PT, R7, R0, PT ;  /* 0x000000000700720c */ /* 0x000fda0003f24070 */
[----:B------:R-:W-:Y:S02]  /*08f0*/  @!P1 IMAD.IADD R0, R0, 0x1, -R7 ;  /* 0x0000000100009824 */ /* 0x000fe400078e0a07 */
[----:B------:R-:W-:Y:S01]  /*0900*/  @!P1 VIADD R3, R3, 0x1 ;  /* 0x0000000103039836 */ /* 0x000fe20000000000 */
[----:B------:R-:W-:Y:S02]  /*0910*/  ISETP.NE.AND P1, PT, R4, RZ, PT ;  /* 0x000000ff0400720c */ /* 0x000fe40003f25270 */
[----:B------:R-:W-:Y:S02]  /*0920*/  ISETP.GE.U32.AND P0, PT, R0, R7, PT ;  /* 0x000000070000720c */ /* 0x000fe40003f06070 */
[----:B------:R-:W-:-:S04]  /*0930*/  LOP3.LUT R0, R5, R4, RZ, 0x3c, !PT ;  /* 0x0000000405007212 */ /* 0x000fc800078e3cff */
[----:B------:R-:W-:Y:S01]  /*0940*/  ISETP.GE.AND P2, PT, R0, RZ, PT ;  /* 0x000000ff0000720c */ /* 0x000fe20003f46270 */
[----:B------:R-:W-:-:S06]  /*0950*/  VIADD R0, R40, 0xff ;  /* 0x000000ff28007836 */ /* 0x000fcc0000000000 */
[----:B------:R-:W-:-:S04]  /*0960*/  @P0 VIADD R3, R3, 0x1 ;  /* 0x0000000103030836 */ /* 0x000fc80000000000 */
[----:B------:R-:W-:Y:S01]  /*0970*/  IMAD.MOV.U32 R2, RZ, RZ, R3 ;  /* 0x000000ffff027224 */ /* 0x000fe200078e0003 */
[----:B------:R-:W-:-:S03]  /*0980*/  SHF.R.S32.HI R3, RZ, 0x1f, R0 ;  /* 0x0000001fff037819 */ /* 0x000fc60000011400 */
[----:B------:R-:W-:Y:S01]  /*0990*/  @!P2 IMAD.MOV R2, RZ, RZ, -R2 ;  /* 0x000000ffff02a224 */ /* 0x000fe200078e0a02 */
[----:B------:R-:W-:Y:S02]  /*09a0*/  @!P1 LOP3.LUT R2, RZ, R4, RZ, 0x33, !PT ;  /* 0x00000004ff029212 */ /* 0x000fe400078e33ff */
[----:B------:R-:W-:-:S03]  /*09b0*/  LEA.HI R3, R3, R0, RZ, 0x8 ;  /* 0x0000000003037211 */ /* 0x000fc600078f40ff */
[----:B------:R-:W-:Y:S02]  /*09c0*/  IMAD.SHL.U32 R6, R2, 0x8, RZ ;  /* 0x0000000802067824 */ /* 0x000fe400078e00ff */
[----:B------:R-:W-:-:S03]  /*09d0*/  IMAD.MOV R2, RZ, RZ, -R2 ;  /* 0x000000ffff027224 */ /* 0x000fc600078e0a02 */
[----:B------:R-:W-:Y:S01]  /*09e0*/  LEA.HI.SX32 R3, R3, -R6, 0x18 ;  /* 0x8000000603037211 */ /* 0x000fe200078fc2ff */
[----:B------:R-:W-:-:S03]  /*09f0*/  IMAD R8, R4, R2, R5 ;  /* 0x0000000204087224 */ /* 0x000fc600078e0205 */
[----:B------:R-:W-:-:S04]  /*0a00*/  VIMNMX R11, PT, PT, R3, 0x8, PT ;  /* 0x00000008030b7848 */ /* 0x000fc80003fe0100 */
[-C--:B------:R-:W-:Y:S02]  /*0a10*/  IABS R7, R11.reuse ;  /* 0x0000000b00077213 */ /* 0x080fe40000000000 */
[----:B------:R-:W-:Y:S02]  /*0a20*/  IABS R4, R11 ;  /* 0x0000000b00047213 */ /* 0x000fe40000000000 */
[----:B------:R-:W1:Y:S08]  /*0a30*/  I2F.RP R0, R7 ;  /* 0x0000000700007306 */ /* 0x000e700000209400 */
[----:B-1----:R-:W1:Y:S02]  /*0a40*/  MUFU.RCP R0, R0 ;  /* 0x0000000000007308 */ /* 0x002e640000001000 */
[----:B-1----:R-:W-:-:S02]  /*0a50*/  VIADD R3, R0, 0xffffffe ;  /* 0x0ffffffe00037836 */ /* 0x002fc40000000000 */
[----:B------:R-:W-:Y:S01]  /*0a60*/  IMAD.MOV R0, RZ, RZ, -R4 ;  /* 0x000000ffff007224 */ /* 0x000fe200078e0a04 */
[----:B------:R-:W-:-:S03]  /*0a70*/  IABS R4, R41 ;  /* 0x0000002900047213 */ /* 0x000fc60000000000 */
[----:B------:R-:W1:Y:S02]  /*0a80*/  F2I.FTZ.U32.TRUNC.NTZ R3, R3 ;  /* 0x0000000300037305 */ /* 0x000e64000021f000 */
[----:B-1----:R-:W-:-:S04]  /*0a90*/  IMAD.MOV R9, RZ, RZ, -R3 ;  /* 0x000000ffff097224 */ /* 0x002fc800078e0a03 */
[----:B------:R-:W-:Y:S01]  /*0aa0*/  IMAD.MOV.U32 R2, RZ, RZ, R9 ;  /* 0x000000ffff027224 */ /* 0x000fe200078e0009 */
[----:B------:R-:W-:-:S03]  /*0ab0*/  IABS R9, R8 ;  /* 0x0000000800097213 */ /* 0x000fc60000000000 */
[----:B------:R-:W-:Y:S02]  /*0ac0*/  IMAD R5, R2, R7, RZ ;  /* 0x0000000702057224 */ /* 0x000fe400078e02ff */
[----:B------:R-:W-:-:S04]  /*0ad0*/  IMAD.MOV.U32 R2, RZ, RZ, RZ ;  /* 0x000000ffff027224 */ /* 0x000fc800078e00ff */
[----:B------:R-:W-:Y:S02]  /*0ae0*/  IMAD.HI.U32 R2, R3, R5, R2 ;  /* 0x0000000503027227 */ /* 0x000fe400078e0002 */
[----:B------:R-:W1:Y:S04]  /*0af0*/  I2F.RP R3, R17 ;  /* 0x0000001100037306 */ /* 0x000e680000209400 */
[----:B------:R-:W-:-:S04]  /*0b00*/  IMAD.HI.U32 R2, R2, R9, RZ ;  /* 0x0000000902027227 */ /* 0x000fc800078e00ff */
[----:B------:R-:W-:Y:S01]  /*0b10*/  IMAD R0, R2, R0, R9 ;  /* 0x0000000002007224 */ /* 0x000fe200078e0209 */
[----:B------:R-:W2:Y:S01]  /*0b20*/  I2F.RP R5, R4 ;  /* 0x0000000400057306 */ /* 0x000ea20000209400 */
[----:B------:R-:W-:-:S03]  /*0b30*/  VIADD R9, R104, UR4 ;  /* 0x0000000468097c36 */ /* 0x000fc60008000000 */
[----:B------:R-:W-:-:S04]  /*0b40*/  ISETP.GT.U32.AND P1, PT, R7, R0, PT ;  /* 0x000000000700720c */ /* 0x000fc80003f24070 */
[----:B-1----:R-:W-:Y:S08]  /*0b50*/  MUFU.RCP R3, R3 ;  /* 0x0000000300037308 */ /* 0x002ff00000001000 */
[----:B--2---:R-:W1:Y:S01]  /*0b60*/  MUFU.RCP R5, R5 ;  /* 0x0000000500057308 */ /* 0x004e620000001000 */
[----:B------:R-:W-:Y:S02]  /*0b70*/  @!P1 IMAD.IADD R0, R0, 0x1, -R7 ;  /* 0x0000000100009824 */ /* 0x000fe400078e0a07 */
[----:B------:R-:W-:Y:S01]  /*0b80*/  @!P1 VIADD R2, R2, 0x1 ;  /* 0x0000000102029836 */ /* 0x000fe20000000000 */
[----:B------:R-:W-:-:S02]  /*0b90*/  ISETP.NE.AND P1, PT, R11, RZ, PT ;  /* 0x000000ff0b00720c */ /* 0x000fc40003f25270 */
[----:B------:R-:W-:Y:S02]  /*0ba0*/  ISETP.GE.U32.AND P0, PT, R0, R7, PT ;  /* 0x000000070000720c */ /* 0x000fe40003f06070 */
[----:B------:R-:W-:-:S04]  /*0bb0*/  LOP3.LUT R0, R8, R11, RZ, 0x3c, !PT ;  /* 0x0000000b08007212 */ /* 0x000fc800078e3cff */
[----:B------:R-:W-:Y:S01]  /*0bc0*/  ISETP.GE.AND P2, PT, R0, RZ, PT ;  /* 0x000000ff0000720c */ /* 0x000fe20003f46270 */
[----:B-1----:R-:W-:Y:S01]  /*0bd0*/  VIADD R7, R5, 0xffffffe ;  /* 0x0ffffffe05077836 */ /* 0x002fe20000000000 */
[----:B------:R-:W-:-:S05]  /*0be0*/  LOP3.LUT R5, R101, 0x7f, RZ, 0xc0, !PT ;  /* 0x0000007f65057812 */ /* 0x000fca00078ec0ff */
[----:B------:R-:W-:-:S04]  /*0bf0*/  @P0 VIADD R2, R2, 0x1 ;  /* 0x0000000102020836 */ /* 0x000fc80000000000 */
[----:B------:R-:W-:Y:S01]  /*0c00*/  IMAD.MOV.U32 R10, RZ, RZ, R2 ;  /* 0x000000ffff0a7224 */ /* 0x000fe200078e0002 */
[----:B------:R-:W1:Y:S01]  /*0c10*/  F2I.FTZ.U32.TRUNC.NTZ R7, R7 ;  /* 0x0000000700077305 */ /* 0x000e62000021f000 */
[----:B------:R-:W-:Y:S02]  /*0c20*/  VIADD R2, R3, 0xffffffe ;  /* 0x0ffffffe03027836 */ /* 0x000fe40000000000 */
[----:B------:R-:W-:Y:S01]  /*0c30*/  @!P2 IMAD.MOV R10, RZ, RZ, -R10 ;  /* 0x000000ffff0aa224 */ /* 0x000fe200078e0a0a */
[----:B------:R-:W-:-:S04]  /*0c40*/  @!P1 LOP3.LUT R10, RZ, R11, RZ, 0x33, !PT ;  /* 0x0000000bff0a9212 */ /* 0x000fc800078e33ff */
[----:B------:R2:W3:Y:S01]  /*0c50*/  F2I.FTZ.U32.TRUNC.NTZ R3, R2 ;  /* 0x0000000200037305 */ /* 0x0004e2000021f000 */
[----:B------:R-:W-:-:S04]  /*0c60*/  IMAD.MOV R0, RZ, RZ, -R10 ;  /* 0x000000ffff007224 */ /* 0x000fc800078e0a0a */
[----:B------:R-:W-:Y:S02]  /*0c70*/  IMAD R0, R11, R0, R8 ;  /* 0x000000000b007224 */ /* 0x000fe400078e0208 */
[----:B-1----:R-:W-:Y:S02]  /*0c80*/  IMAD.MOV R13, RZ, RZ, -R7 ;  /* 0x000000ffff0d7224 */ /* 0x002fe400078e0a07 */
[----:B------:R-:W-:Y:S02]  /*0c90*/  IMAD.IADD R6, R6, 0x1, R0 ;  /* 0x0000000106067824 */ /* 0x000fe400078e0200 */
[----:B------:R-:W-:Y:S02]  /*0ca0*/  IMAD.SHL.U32 R0, R10, 0x100, RZ ;  /* 0x000001000a007824 */ /* 0x000fe400078e00ff */
[----:B--2---:R-:W-:Y:S01]  /*0cb0*/  IMAD.MOV.U32 R2, RZ, RZ, RZ ;  /* 0x000000ffff027224 */ /* 0x004fe200078e00ff */
[----:B------:R-:W-:Y:S01]  /*0cc0*/  LEA R6, R6, UR5, 0x8 ;  /* 0x0000000506067c11 */ /* 0x000fe2000f8e40ff */
[----:B---3--:R-:W-:Y:S01]  /*0cd0*/  IMAD.MOV R8, RZ, RZ, -R3 ;  /* 0x000000ffff087224 */ /* 0x008fe200078e0a03 */
[----:B------:R-:W-:Y:S01]  /*0ce0*/  LOP3.LUT R9, R0, 0x83, R9, 0xf8, !PT ;  /* 0x0000008300097812 */ /* 0x000fe200078ef809 */
[----:B------:R-:W-:-:S02]  /*0cf0*/  UMOV UR5, 0x1 ;  /* 0x0000000100057882 */ /* 0x000fc40000000000 */
[----:B------:R-:W-:Y:S01]  /*0d00*/  IMAD R11, R8, R17, RZ ;  /* 0x00000011080b7224 */ /* 0x000fe200078e02ff */
[----:B------:R-:W-:Y:S01]  /*0d10*/  LOP3.LUT R12, R9, 0x7c, RZ, 0xfc, !PT ;  /* 0x0000007c090c7812 */ /* 0x000fe200078efcff */
[----:B------:R-:W-:Y:S01]  /*0d20*/  IMAD.IADD R85, R5, 0x1, R6 ;  /* 0x0000000105557824 */ /* 0x000fe200078e0206 */
[----:B------:R-:W-:Y:S01]  /*0d30*/  IABS R10, R9 ;  /* 0x00000009000a7213 */ /* 0x000fe20000000000 */
[----:B------:R-:W-:Y:S01]  /*0d40*/  IMAD.HI.U32 R2, R3, R11, R2 ;  /* 0x0000000b03027227 */ /* 0x000fe200078e0002 */
[----:B------:R-:W-:Y:S02]  /*0d50*/  IABS R21, R12 ;  /* 0x0000000c00157213 */ /* 0x000fe40000000000 */
[----:B------:R-:W-:Y:S01]  /*0d60*/  IABS R8, R85 ;  /* 0x0000005500087213 */ /* 0x000fe20000000000 */
[----:B------:R-:W-:Y:S01]  /*0d70*/  IMAD.MOV.U32 R6, RZ, RZ, RZ ;  /* 0x000000ffff067224 */ /* 0x000fe200078e00ff */
[----:B------:R-:W-:Y:S01]  /*0d80*/  ISETP.GE.AND P1, PT, R12, RZ, PT ;  /* 0x000000ff0c00720c */ /* 0x000fe20003f26270 */
[----:B------:R-:W-:Y:S01]  /*0d90*/  IMAD R3, R13, R4, RZ ;  /* 0x000000040d037224 */ /* 0x000fe200078e02ff */
[C---:B------:R-:W-:Y:S01]  /*0da0*/  LOP3.LUT R16, R9.reuse, 0x10, RZ, 0xfc, !PT ;  /* 0x0000001009107812 */ /* 0x040fe200078efcff */
[----:B------:R-:W-:Y:S01]  /*0db0*/  IMAD.HI.U32 R2, R2, R8, RZ ;  /* 0x0000000802027227 */ /* 0x000fe200078e00ff */
[----:B------:R-:W-:-:S02]  /*0dc0*/  LOP3.LUT R20, R9, 0x18, RZ, 0xfc, !PT ;  /* 0x0000001809147812 */ /* 0x000fc400078efcff */
[----:B------:R-:W-:Y:S01]  /*0dd0*/  IABS R12, R16 ;  /* 0x00000010000c7213 */ /* 0x000fe20000000000 */
[----:B------:R-:W-:Y:S01]  /*0de0*/  IMAD.HI.U32 R7, R7, R3, R6 ;  /* 0x0000000307077227 */ /* 0x000fe200078e0006 */
[C---:B------:R-:W-:Y:S02]  /*0df0*/  LOP3.LUT R18, R9.reuse, 0x14, RZ, 0xfc, !PT ;  /* 0x0000001409127812 */ /* 0x040fe400078efcff */
[----:B------:R-:W-:Y:S01]  /*0e00*/  LOP3.LUT R22, R9, 0x1c, RZ, 0xfc, !PT ;  /* 0x0000001c09167812 */ /* 0x000fe200078efcff */
[----:B------:R-:W-:Y:S01]  /*0e10*/  IMAD.MOV R2, RZ, RZ, -R2 ;  /* 0x000000ffff027224 */ /* 0x000fe200078e0a02 */
[----:B------:R-:W-:Y:S01]  /*0e20*/  IABS R19, R18 ;  /* 0x0000001200137213 */ /* 0x000fe20000000000 */
[----:B------:R-:W-:Y:S01]  /*0e30*/  IMAD.HI.U32 R6, R7, R21, RZ ;  /* 0x0000001507067227 */ /* 0x000fe200078e00ff */
[----:B------:R-:W-:Y:S02]  /*0e40*/  IABS R14, R22 ;  /* 0x00000016000e7213 */ /* 0x000fe40000000000 */
[----:B------:R-:W-:Y:S01]  /*0e50*/  LOP3.LUT R26, R9, 0x28, RZ, 0xfc, !PT ;  /* 0x00000028091a7812 */ /* 0x000fe200078efcff */
[----:B------:R-:W-:Y:S01]  /*0e60*/  IMAD.HI.U32 R3, R7, R10, RZ ;  /* 0x0000000a07037227 */ /* 0x000fe200078e00ff */
[----:B------:R-:W-:-:S02]  /*0e70*/  LOP3.LUT R24, R9, 0x24, RZ, 0xfc, !PT ;  /* 0x0000002409187812 */ /* 0x000fc400078efcff */
[----:B------:R-:W-:Y:S01]  /*0e80*/  IABS R27, R26 ;  /* 0x0000001a001b7213 */ /* 0x000fe20000000000 */
[----:B------:R-:W-:Y:S01]  /*0e90*/  IMAD.MOV R11, RZ, RZ, -R6 ;  /* 0x000000ffff0b7224 */ /* 0x000fe200078e0a06 */
[----:B------:R-:W-:Y:S01]  /*0ea0*/  IABS R25, R24 ;  /* 0x0000001800197213 */ /* 0x000fe20000000000 */
[----:B------:R-:W-:Y:S01]  /*0eb0*/  IMAD.MOV R3, RZ, RZ, -R3 ;  /* 0x000000ffff037224 */ /* 0x000fe200078e0a03 */
[C---:B------:R-:W-:Y:S01]  /*0ec0*/  LOP3.LUT R36, R9.reuse, 0x58, RZ, 0xfc, !PT ;  /* 0x0000005809247812 */ /* 0x040fe200078efcff */
[C---:B------:R-:W-:Y:S01]  /*0ed0*/  IMAD R21, R4.reuse, R11, R21 ;  /* 0x0000000b04157224 */ /* 0x040fe200078e0215 */
[----:B------:R-:W-:Y:S01]  /*0ee0*/  LOP3.LUT R28, R9, 0x50, RZ, 0xfc, !PT ;  /* 0x00000050091c7812 */ /* 0x000fe200078efcff */
[----:B------:R-:W-:Y:S01]  /*0ef0*/  IMAD R6, R17, R2, R8 ;  /* 0x0000000211067224 */ /* 0x000fe200078e0208 */
[----:B------:R-:W-:Y:S01]  /*0f00*/  LOP3.LUT R2, R9, 0x4, RZ, 0xfc, !PT ;  /* 0x0000000409027812 */ /* 0x000fe200078efcff */
[C---:B------:R-:W-:Y:S01]  /*0f10*/  IMAD R3, R4.reuse, R3, R10 ;  /* 0x0000000304037224 */ /* 0x040fe200078e020a */
[----:B------:R-:W-:-:S02]  /*0f20*/  ISETP.GT.U32.AND P4, PT, R4, R21, PT ;  /* 0x000000150400720c */ /* 0x000fc40003f84070 */
[----:B------:R-:W-:Y:S02]  /*0f30*/  ISETP.GT.U32.AND P0, PT, R17, R6, PT ;  /* 0x000000061100720c */ /* 0x000fe40003f04070 */
[----:B------:R-:W-:Y:S02]  /*0f40*/  ISETP.GT.U32.AND P6, PT, R4, R3, PT ;  /* 0x000000030400720c */ /* 0x000fe40003fc4070 */
[C---:B------:R-:W-:Y:S02]  /*0f50*/  LOP3.LUT R8, R9.reuse, 0x8, RZ, 0xfc, !PT ;  /* 0x0000000809087812 */ /* 0x040fe400078efcff */
[----:B------:R-:W-:Y:S02]  /*0f60*/  LOP3.LUT R10, R9, 0xc, RZ, 0xfc, !PT ;  /* 0x0000000c090a7812 */ /* 0x000fe400078efcff */
[----:B------:R-:W-:Y:S02]  /*0f70*/  IABS R11, R2 ;  /* 0x00000002000b7213 */ /* 0x000fe40000000000 */
[----:B------:R-:W-:Y:S01]  /*0f80*/  IABS R13, R8 ;  /* 0x00000008000d7213 */ /* 0x000fe20000000000 */
[--C-:B------:R-:W-:Y:S01]  /*0f90*/  @!P4 IMAD.IADD R21, R21, 0x1, -R4.reuse ;  /* 0x000000011515c824 */ /* 0x100fe200078e0a04 */
[----:B------:R-:W-:Y:S01]  /*0fa0*/  ISETP.GE.AND P3, PT, R2, RZ, PT ;  /* 0x000000ff0200720c */ /* 0x000fe20003f66270 */
[----:B------:R-:W-:Y:S01]  /*0fb0*/  @!P0 IMAD.IADD R6, R6, 0x1, -R17 ;  /* 0x0000000106068824 */ /* 0x000fe200078e0a11 */
[----:B------:R-:W-:Y:S01]  /*0fc0*/  ISETP.GE.AND P5, PT, R8, RZ, PT ;  /* 0x000000ff0800720c */ /* 0x000fe20003fa6270 */
[----:B------:R-:W-:Y:S01]  /*0fd0*/  @!P6 IMAD.IADD R3, R3, 0x1, -R4 ;  /* 0x000000010303e824 */ /* 0x000fe200078e0a04 */
[----:B------:R-:W-:Y:S01]  /*0fe0*/  ISETP.GT.U32.AND P4, PT, R4, R21, PT ;  /* 0x000000150400720c */ /* 0x000fe20003f84070 */
[----:B------:R-:W-:Y:S01]  /*0ff0*/  IMAD.HI.U32 R2, R7, R11, RZ ;  /* 0x0000000b07027227 */ /* 0x000fe200078e00ff */
[----:B------:R-:W-:-:S02]  /*1000*/  IABS R15, R10 ;  /* 0x0000000a000f7213 */ /* 0x000fc40000000000 */
[----:B------:R-:W-:Y:S01]  /*1010*/  ISETP.GT.U32.AND P0, PT, R17, R6, PT ;  /* 0x000000061100720c */ /* 0x000fe20003f04070 */
[C---:B------:R-:W-:Y:S01]  /*1020*/  IMAD.HI.U32 R8, R7.reuse, R13, RZ ;  /* 0x0000000d07087227 */ /* 0x040fe200078e00ff */
[----:B------:R-:W-:Y:S02]  /*1030*/  ISETP.GT.U32.AND P6, PT, R4, R3, PT ;  /* 0x000000030400720c */ /* 0x000fe40003fc4070 */
[----:B------:R-:W-:Y:S01]  /*1040*/  ISETP.GE.AND P2, PT, R10, RZ, PT ;  /* 0x000000ff0a00720c */ /* 0x000fe20003f46270 */
[----:B------:R-:W-:Y:S01]  /*1050*/  IMAD.HI.U32 R10, R7, R15, RZ ;  /* 0x0000000f070a7227 */ /* 0x000fe200078e00ff */
[----:B------:R-:W-:Y:S02]  /*1060*/  IABS R49, R36 ;  /* 0x0000002400317213 */ /* 0x000fe40000000000 */
[C---:B------:R-:W-:Y:S01]  /*1070*/  LOP3.LUT R38, R9.reuse, 0x5c, RZ, 0xfc, !PT ;  /* 0x0000005c09267812 */ /* 0x040fe200078efcff */
[----:B------:R-:W-:Y:S01]  /*1080*/  IMAD.MOV R2, RZ, RZ, -R2 ;  /* 0x000000ffff027224 */ /* 0x000fe200078e0a02 */
[C---:B------:R-:W-:Y:S01]  /*1090*/  LOP3.LUT R30, R9.reuse, 0x54, RZ, 0xfc, !PT ;  /* 0x00000054091e7812 */ /* 0x040fe200078efcff */
[----:B------:R-:W-:Y:S01]  /*10a0*/  IMAD.MOV R8, RZ, RZ, -R8 ;  /* 0x000000ffff087224 */ /* 0x000fe200078e0a08 */
[----:B------:R-:W-:Y:S01]  /*10b0*/  IABS R51, R38 ;  /* 0x0000002600337213 */ /* 0x000fe20000000000 */
[----:B------:R-:W-:Y:S01]  /*10c0*/  IMAD.MOV R10, RZ, RZ, -R10 ;  /* 0x000000ffff0a7224 */ /* 0x000fe200078e0a0a */
[----:B------:R-:W-:Y:S01]  /*10d0*/  IABS R47, R30 ;  /* 0x0000001e002f7213 */ /* 0x000fe20000000000 */
[C---:B------:R-:W-:Y:S01]  /*10e0*/  IMAD R11, R4.reuse, R2, R11 ;  /* 0x00000002040b7224 */ /* 0x040fe200078e020b */
[C---:B------:R-:W-:Y:S01]  /*10f0*/  LOP3.LUT R42, R9.reuse, 0x60, RZ, 0xfc, !PT ;  /* 0x00000060092a7812 */ /* 0x040fe200078efcff */
[C---:B------:R-:W-:Y:S01]  /*1100*/  IMAD R13, R4.reuse, R8, R13 ;  /* 0x00000008040d7224 */ /* 0x040fe200078e020d */
[----:B------:R-:W-:Y:S01]  /*1110*/  LOP3.LUT R46, R9, 0x64, RZ, 0xfc, !PT ;  /* 0x00000064092e7812 */ /* 0x000fe200078efcff */
[--C-:B------:R-:W-:Y:S01]  /*1120*/  @!P4 IMAD.IADD R21, R21, 0x1, -R4.reuse ;  /* 0x000000011515c824 */ /* 0x100fe200078e0a04 */
[----:B------:R-:W-:Y:S01]  /*1130*/  ISETP.GE.AND P4, PT, R9, RZ, PT ;  /* 0x000000ff0900720c */ /* 0x000fe20003f86270 */
[----:B------:R-:W-:Y:S01]  /*1140*/  IMAD R15, R4, R10, R15 ;  /* 0x0000000a040f7224 */ /* 0x000fe200078e020f */
[----:B------:R-:W-:Y:S01]  /*1150*/  IABS R53, R42 ;  /* 0x0000002a00357213 */ /* 0x000fe20000000000 */
[----:B------:R-:W-:Y:S01]  /*1160*/  @!P0 IMAD.IADD R6, R6, 0x1, -R17 ;  /* 0x0000000106068824 */ /* 0x000fe200078e0a11 */
[C---:B------:R-:W-:Y:S01]  /*1170*/  ISETP.GT.U32.AND P0, PT, R4.reuse, R11, PT ;  /* 0x0000000b0400720c */ /* 0x040fe20003f04070 */
[----:B------:R-:W-:Y:S01]  /*1180*/  @!P6 IMAD.IADD R3, R3, 0x1, -R4 ;  /* 0x000000010303e824 */ /* 0x000fe200078e0a04 */
[----:B------:R-:W-:Y:S01]  /*1190*/  ISETP.GT.U32.AND P6, PT, R4, R13, PT ;  /* 0x0000000d0400720c */ /* 0x000fe20003fc4070 */
[----:B------:R-:W-:Y:S01]  /*11a0*/  IMAD.MOV.U32 R44, RZ, RZ, R21 ;  /* 0x000000ffff2c7224 */ /* 0x000fe200078e0015 */
[----:B------:R-:W-:Y:S01]  /*11b0*/  LOP3.LUT R50, R9, 0x6c, RZ, 0xfc, !PT ;  /* 0x0000006c09327812 */ /* 0x000fe200078efcff */
[----:B------:R-:W-:Y:S01]  /*11c0*/  IMAD.HI.U32 R2, R7, R12, RZ ;  /* 0x0000000c07027227 */ /* 0x000fe200078e00ff */
[----:B------:R-:W-:-:S02]  /*11d0*/  IABS R55, R46 ;  /* 0x0000002e00377213 */ /* 0x000fc40000000000 */
[----:B------:R-:W-:Y:S01]  /*11e0*/  LOP3.LUT R48, R9, 0x68, RZ, 0xfc, !PT ;  /* 0x0000006809307812 */ /* 0x000fe200078efcff */
[----:B------:R-:W-:Y:S01]  /*11f0*/  @!P1 IMAD.MOV R44, RZ, RZ, -R44 ;  /* 0x000000ffff2c9224 */ /* 0x000fe200078e0a2c */
[C---:B------:R-:W-:Y:S01]  /*1200*/  ISETP.GT.U32.AND P1, PT, R4.reuse, R15, PT ;  /* 0x0000000f0400720c */ /* 0x040fe20003f24070 */
[----:B------:R-:W-:Y:S01]  /*1210*/  IMAD.MOV R17, RZ, RZ, -R2 ;  /* 0x000000ffff117224 */ /* 0x000fe200078e0a02 */
[----:B------:R-:W-:Y:S01]  /*1220*/  IABS R2, R20 ;  /* 0x0000001400027213 */ /* 0x000fe20000000000 */
[--C-:B------:R-:W-:Y:S01]  /*1230*/  @!P0 IMAD.IADD R11, R11, 0x1, -R4.reuse ;  /* 0x000000010b0b8824 */ /* 0x100fe200078e0a04 */
[----:B------:R-:W-:Y:S01]  /*1240*/  LOP3.LUT R52, R9, 0x70, RZ, 0xfc, !PT ;  /* 0x0000007009347812 */ /* 0x000fe200078efcff */
[----:B------:R-:W-:Y:S01]  /*1250*/  @!P6 IMAD.IADD R13, R13, 0x1, -R4 ;  /* 0x000000010d0de824 */ /* 0x000fe200078e0a04 */
[----:B------:R-:W-:Y:S01]  /*1260*/  LOP3.LUT R54, R9, 0x74, RZ, 0xfc, !PT ;  /* 0x0000007409367812 */ /* 0x000fe200078efcff */
[C---:B------:R-:W-:Y:S01]  /*1270*/  IMAD R17, R4.reuse, R17, R12 ;  /* 0x0000001104117224 */ /* 0x040fe200078e020c */
[----:B------:R-:W-:Y:S01]  /*1280*/  ISETP.GT.U32.AND P0, PT, R4, R11, PT ;  /* 0x0000000b0400720c */ /* 0x000fe20003f04070 */
[----:B------:R-:W-:-:S02]  /*1290*/  IMAD.MOV.U32 R12, RZ, RZ, R2 ;  /* 0x000000ffff0c7224 */ /* 0x000fc400078e0002 */
[----:B------:R-:W-:-:S04]  /*12a0*/  IMAD.HI.U32 R8, R7, R19, RZ ;  /* 0x0000001307087227 */ /* 0x000fc800078e00ff */
[----:B------:R-:W-:Y:S01]  /*12b0*/  @!P1 IMAD.IADD R15, R15, 0x1, -R4 ;  /* 0x000000010f0f9824 */ /* 0x000fe200078e0a04 */
[----:B------:R-:W-:Y:S01]  /*12c0*/  ISETP.GT.U32.AND P1, PT, R4, R13, PT ;  /* 0x0000000d0400720c */ /* 0x000fe20003f24070 */
[----:B------:R-:W-:-:S04]  /*12d0*/  IMAD.HI.U32 R2, R7, R12, RZ ;  /* 0x0000000c07027227 */ /* 0x000fc800078e00ff */
[----:B------:R-:W-:Y:S02]  /*12e0*/  IMAD.MOV R8, RZ, RZ, -R8 ;  /* 0x000000ffff087224 */ /* 0x000fe400078e0a08 */
[----:B------:R-:W-:Y:S02]  /*12f0*/  IMAD.MOV R21, RZ, RZ, -R2 ;  /* 0x000000ffff157224 */ /* 0x000fe400078e0a02 */
[C---:B------:R-:W-:Y:S02]  /*1300*/  IMAD R19, R4.reuse, R8, R19 ;  /* 0x0000000804137224 */ /* 0x040fe400078e0213 */
[----:B------:R-:W-:Y:S02]  /*1310*/  IMAD.MOV.U32 R8, RZ, RZ, R3 ;  /* 0x000000ffff087224 */ /* 0x000fe400078e0003 */
[C---:B------:R-:W-:Y:S01]  /*1320*/  IMAD R3, R4.reuse, R21, R12 ;  /* 0x0000001504037224 */ /* 0x040fe200078e020c */
[----:B------:R-:W-:Y:S01]  /*1330*/  ISETP.GT.U32.AND P6, PT, R4, R19, PT ;  /* 0x000000130400720c */ /* 0x000fe20003fc4070 */
[----:B------:R-:W-:-:S04]  /*1340*/  IMAD.HI.U32 R10, R7, R14, RZ ;  /* 0x0000000e070a7227 */ /* 0x000fc800078e00ff */
[--C-:B------:R-:W-:Y:S01]  /*1350*/  @!P0 IMAD.IADD R11, R11, 0x1, -R4.reuse ;  /* 0x000000010b0b8824 */ /* 0x100fe200078e0a04 */
[----:B------:R-:W-:Y:S01]  /*1360*/  ISETP.GE.AND P0, PT, R16, RZ, PT ;  /* 0x000000ff1000720c */ /* 0x000fe20003f06270 */
[----:B------:R-:W-:Y:S01]  /*1370*/  @!P1 IMAD.IADD R13, R13, 0x1, -R4 ;  /* 0x000000010d0d9824 */ /* 0x000fe200078e0a04 */
[C---:B------:R-:W-:Y:S01]  /*1380*/  ISETP.GT.U32.AND P1, PT, R4.reuse, R3, PT ;  /* 0x000000030400720c */ /* 0x040fe20003f24070 */
[----:B------:R-:W-:Y:S01]  /*1390*/  IMAD.MOV R23, RZ, RZ, -R10 ;  /* 0x000000ffff177224 */ /* 0x000fe200078e0a0a */
[----:B------:R-:W-:Y:S01]  /*13a0*/  LOP3.LUT R16, R9, 0x20, RZ, 0xfc, !PT ;  /* 0x0000002009107812 */ /* 0x000fe200078efcff */
[----:B------:R-:W-:Y:S01]  /*13b0*/  @!P4 IMAD.MOV R8, RZ, RZ, -R8 ;  /* 0x000000ffff08c224 */ /* 0x000fe200078e0a08 */
[C---:B------:R-:W-:Y:S01]  /*13c0*/  ISETP.GT.U32.AND P4, PT, R4.reuse, R17, PT ;  /* 0x000000110400720c */ /* 0x040fe20003f84070 */
[----:B------:R-:W-:Y:S01]  /*13d0*/  IMAD R21, R4, R23, R14 ;  /* 0x0000001704157224 */ /* 0x000fe200078e020e */
[----:B------:R-:W-:Y:S01]  /*13e0*/  IABS R23, R16 ;  /* 0x0000001000177213 */ /* 0x000fe20000000000 */
[----:B------:R-:W-:-:S02]  /*13f0*/  @!P5 IMAD.MOV R13, RZ, RZ, -R13 ;  /* 0x000000ffff0dd224 */ /* 0x000fc400078e0a0d */
[----:B------:R-:W-:Y:S02]  /*1400*/  @!P3 IMAD.MOV R11, RZ, RZ, -R11 ;  /* 0x000000ffff0bb224 */ /* 0x000fe400078e0a0b */
[----:B------:R-:W-:-:S04]  /*1410*/  IMAD.HI.U32 R2, R7, R23, RZ ;  /* 0x0000001707027227 */ /* 0x000fc800078e00ff */
[----:B------:R-:W-:Y:S01]  /*1420*/  @!P1 IMAD.IADD R3, R3, 0x1, -R4 ;  /* 0x0000000103039824 */ /* 0x000fe200078e0a04 */
[----:B------:R-:W-:Y:S01]  /*1430*/  ISETP.GE.AND P1, PT, R20, RZ, PT ;  /* 0x000000ff1400720c */ /* 0x000fe20003f26270 */
[----:B------:R-:W-:Y:S01]  /*1440*/  IMAD.MOV R10, RZ, RZ, -R2 ;  /* 0x000000ffff0a7224 */ /* 0x000fe200078e0a02 */
[----:B------:R-:W-:Y:S01]  /*1450*/  LOP3.LUT R20, R9, 0x30, RZ, 0xfc, !PT ;  /* 0x0000003009147812 */ /* 0x000fe200078efcff */
[----:B------:R-:W-:Y:S01]  /*1460*/  @!P4 IMAD.IADD R17, R17, 0x1, -R4 ;  /* 0x000000011111c824 */ /* 0x000fe200078e0a04 */
[C---:B------:R-:W-:Y:S01]  /*1470*/  ISETP.GT.U32.AND P5, PT, R4.reuse, R3, PT ;  /* 0x000000030400720c */ /* 0x040fe20003fa4070 */
[C---:B------:R-:W-:Y:S01]  /*1480*/  IMAD R23, R4.reuse, R10, R23 ;  /* 0x0000000a04177224 */ /* 0x040fe200078e0217 */
[C---:B------:R-:W-:Y:S01]  /*1490*/  ISETP.GT.U32.AND P4, PT, R4.reuse, R15, PT ;  /* 0x0000000f0400720c */ /* 0x040fe20003f84070 */
[----:B------:R-:W-:Y:S01]  /*14a0*/  IMAD.HI.U32 R10, R7, R27, RZ ;  /* 0x0000001b070a7227 */ /* 0x000fe200078e00ff */
[----:B------:R-:W-:Y:S02]  /*14b0*/  ISETP.GT.U32.AND P3, PT, R4, R17, PT ;  /* 0x000000110400720c */ /* 0x000fe40003f64070 */
[----:B------:R-:W-:Y:S01]  /*14c0*/  IABS R14, R20 ;  /* 0x00000014000e7213 */ /* 0x000fe20000000000 */
[----:B------:R-:W-:-:S02]  /*14d0*/  IMAD.MOV R10, RZ, RZ, -R10 ;  /* 0x000000ffff0a7224 */ /* 0x000fc400078e0a0a */
[--C-:B------:R-:W-:Y:S02]  /*14e0*/  @!P6 IMAD.IADD R19, R19, 0x1, -R4.reuse ;  /* 0x000000011313e824 */ /* 0x100fe400078e0a04 */
[C---:B------:R-:W-:Y:S02]  /*14f0*/  IMAD R27, R4.reuse, R10, R27 ;  /* 0x0000000a041b7224 */ /* 0x040fe400078e021b */
[----:B------:R-:W-:Y:S01]  /*1500*/  @!P5 IMAD.IADD R3, R3, 0x1, -R4 ;  /* 0x000000010303d824 */ /* 0x000fe200078e0a04 */
[C---:B------:R-:W-:Y:S01]  /*1510*/  ISETP.GT.U32.AND P6, PT, R4.reuse, R19, PT ;  /* 0x000000130400720c */ /* 0x040fe20003fc4070 */
[----:B------:R-:W-:Y:S01]  /*1520*/  IMAD.HI.U32 R2, R7, R25, RZ ;  /* 0x0000001907027227 */ /* 0x000fe200078e00ff */
[----:B------:R-:W-:-:S03]  /*1530*/  ISETP.GT.U32.AND P5, PT, R4, R27, PT ;  /* 0x0000001b0400720c */ /* 0x000fc60003fa4070 */
[----:B------:R-:W-:Y:S01]  /*1540*/  @!P3 IMAD.IADD R17, R17, 0x1, -R4 ;  /* 0x000000011111b824 */ /* 0x000fe200078e0a04 */
[----:B------:R-:W-:Y:S01]  /*1550*/  ISETP.GE.AND P3, PT, R18, RZ, PT ;  /* 0x000000ff1200720c */ /* 0x000fe20003f66270 */
[----:B------:R-:W-:Y:S01]  /*1560*/  IMAD.MOV R2, RZ, RZ, -R2 ;  /* 0x000000ffff027224 */ /* 0x000fe200078e0a02 */
[----:B------:R-:W-:Y:S01]  /*1570*/  LOP3.LUT R18, R9, 0x2c, RZ, 0xfc, !PT ;  /* 0x0000002c09127812 */ /* 0x000fe200078efcff */
[----:B------:R-:W-:Y:S02]  /*1580*/  IMAD.MOV.U32 R32, RZ, RZ, R3 ;  /* 0x000000ffff207224 */ /* 0x000fe400078e0003 */
[C---:B------:R-:W-:Y:S01]  /*1590*/  IMAD R25, R4.reuse, R2, R25 ;  /* 0x0000000204197224 */ /* 0x040fe200078e0219 */
[----:B------:R-:W-:Y:S01]  /*15a0*/  IABS R12, R18 ;  /* 0x00000012000c7213 */ /* 0x000fe20000000000 */
[--C-:B------:R-:W-:Y:S01]  /*15b0*/  @!P6 IMAD.IADD R19, R19, 0x1, -R4.reuse ;  /* 0x000000011313e824 */ /* 0x100fe200078e0a04 */
[----:B------:R-:W-:Y:S01]  /*15c0*/  ISETP.GT.U32.AND P6, PT, R4, R23, PT ;  /* 0x000000170400720c */ /* 0x000fe20003fc4070 */
[----:B------:R-:W-:-:S02]  /*15d0*/  @!P5 IMAD.IADD R27, R27, 0x1, -R4 ;  /* 0x000000011b1bd824 */ /* 0x000fc400078e0a04 */
[----:B------:R-:W-:-:S03]  /*15e0*/  IMAD.HI.U32 R2, R7, R12, RZ ;  /* 0x0000000c07027227 */ /* 0x000fc600078e00ff */
[C---:B------:R-:W-:Y:S01]  /*15f0*/  ISETP.GT.U32.AND P5, PT, R4.reuse, R27, PT ;  /* 0x0000001b0400720c */ /* 0x040fe20003fa4070 */
[----:B------:R-:W-:Y:S01]  /*1600*/  IMAD.MOV R29, RZ, RZ, -R2 ;  /* 0x000000ffff1d7224 */ /* 0x000fe200078e0a02 */
[----:B------:R-:W-:Y:S01]  /*1610*/  LOP3.LUT R2, R9, 0x34, RZ, 0xfc, !PT ;  /* 0x0000003409027812 */ /* 0x000fe200078efcff */
[----:B------:R-:W-:Y:S01]  /*1620*/  @!P4 IMAD.IADD R15, R15, 0x1, -R4 ;  /* 0x000000010f0fc824 */ /* 0x000fe200078e0a04 */
[C---:B------:R-:W-:Y:S01]  /*1630*/  ISETP.GT.U32.AND P4, PT, R4.reuse, R21, PT ;  /* 0x000000150400720c */ /* 0x040fe20003f84070 */
[----:B------:R-:W-:Y:S01]  /*1640*/  IMAD R3, R4, R29, R12 ;  /* 0x0000001d04037224 */ /* 0x000fe200078e020c */
[----:B------:R-:W-:Y:S01]  /*1650*/  LOP3.LUT R12, R9, 0x3c, RZ, 0xfc, !PT ;  /* 0x0000003c090c7812 */ /* 0x000fe200078efcff */
[----:B------:R-:W-:Y:S02]  /*1660*/  @!P6 IMAD.IADD R23, R23, 0x1, -R4 ;  /* 0x000000011717e824 */ /* 0x000fe400078e0a04 */
[----:B------:R-:W-:Y:S01]  /*1670*/  @!P3 IMAD.MOV R19, RZ, RZ, -R19 ;  /* 0x000000ffff13b224 */ /* 0x000fe200078e0a13 */
[----:B------:R-:W-:Y:S01]  /*1680*/  ISETP.GE.AND P3, PT, R16, RZ, PT ;  /* 0x000000ff1000720c */ /* 0x000fe20003f66270 */
[----:B------:R-:W-:Y:S01]  /*1690*/  IMAD.HI.U32 R10, R7, R14, RZ ;  /* 0x0000000e070a7227 */ /* 0x000fe200078e00ff */
[----:B------:R-:W-:-:S02]  /*16a0*/  ISETP.GT.U32.AND P6, PT, R4, R23, PT ;  /* 0x000000170400720c */ /* 0x000fc40003fc4070 */
[----:B------:R-:W-:Y:S01]  /*16b0*/  IABS R35, R12 ;  /* 0x0000000c00237213 */ /* 0x000fe20000000000 */
        /* <DEDUP_REMOVED lines=8> */
[--C-:B------:R-:W-:Y:S01]  /*1740*/  @!P4 IMAD.IADD R21, R21, 0x1, -R4.reuse ;  /* 0x000000011515c824 */ /* 0x100fe200078e0a04 */
[----:B------:R-:W-:Y:S01]  /*1750*/  ISETP.GE.AND P4, PT, R22, RZ, PT ;  /* 0x000000ff1600720c */ /* 0x000fe20003f86270 */
[--C-:B------:R-:W-:Y:S01]  /*1760*/  @!P6 IMAD.IADD R23, R23, 0x1, -R4.reuse ;  /* 0x000000011717e824 */ /* 0x100fe200078e0a04 */
[----:B------:R-:W-:Y:S01]  /*1770*/  ISETP.GE.AND P6, PT, R26, RZ, PT ;  /* 0x000000ff1a00720c */ /* 0x000fe20003fc6270 */
[----:B------:R-:W-:Y:S01]  /*1780*/  @!P2 IMAD.MOV R15, RZ, RZ, -R15 ;  /* 0x000000ffff0fa224 */ /* 0x000fe200078e0a0f */
[----:B------:R-:W-:Y:S01]  /*1790*/  ISETP.GT.U32.AND P2, PT, R4, R21, PT ;  /* 0x000000150400720c */ /* 0x000fe20003f44070 */
[----:B------:R-:W-:Y:S01]  /*17a0*/  @!P5 IMAD.IADD R3, R3, 0x1, -R4 ;  /* 0x000000010303d824 */ /* 0x000fe200078e0a04 */
[----:B------:R-:W-:Y:S01]  /*17b0*/  IABS R33, R10 ;  /* 0x0000000a00217213 */ /* 0x000fe20000000000 */
[----:B------:R-:W-:Y:S01]  /*17c0*/  @!P3 IMAD.MOV R23, RZ, RZ, -R23 ;  /* 0x000000ffff17b224 */ /* 0x000fe200078e0a17 */
[----:B------:R-:W-:Y:S01]  /*17d0*/  ISETP.GE.AND P3, PT, R2, RZ, PT ;  /* 0x000000ff0200720c */ /* 0x000fe20003f66270 */
[----:B------:R-:W-:Y:S01]  /*17e0*/  IMAD.HI.U32 R2, R7, R31, RZ ;  /* 0x0000001f07027227 */ /* 0x000fe200078e00ff */
[----:B------:R-:W-:-:S02]  /*17f0*/  ISETP.GT.U32.AND P5, PT, R4, R3, PT ;  /* 0x000000030400720c */ /* 0x000fc40003fa4070 */
[C---:B------:R-:W-:Y:S01]  /*1800*/  LOP3.LUT R22, R9.reuse, 0x48, RZ, 0xfc, !PT ;  /* 0x0000004809167812 */ /* 0x040fe200078efcff */
[----:B------:R-:W-:Y:S01]  /*1810*/  IMAD.MOV R16, RZ, RZ, -R2 ;  /* 0x000000ffff107224 */ /* 0x000fe200078e0a02 */
[----:B------:R-:W-:Y:S01]  /*1820*/  LOP3.LUT R26, R9, 0x78, RZ, 0xfc, !PT ;  /* 0x00000078091a7812 */ /* 0x000fe200078efcff */
[----:B------:R-:W-:Y:S01]  /*1830*/  @!P0 IMAD.IADD R25, R25, 0x1, -R4 ;  /* 0x0000000119198824 */ /* 0x000fe200078e0a04 */
[----:B------:R-:W-:Y:S01]  /*1840*/  ISETP.GE.AND P0, PT, R18, RZ, PT ;  /* 0x000000ff1200720c */ /* 0x000fe20003f06270 */
[C---:B------:R-:W-:Y:S01]  /*1850*/  IMAD R31, R4.reuse, R16, R31 ;  /* 0x00000010041f7224 */ /* 0x040fe200078e021f */
[----:B------:R-:W-:Y:S01]  /*1860*/  LOP3.LUT R18, R9, 0x40, RZ, 0xfc, !PT ;  /* 0x0000004009127812 */ /* 0x000fe200078efcff */
[----:B------:R-:W-:Y:S01]  /*1870*/  @!P1 IMAD.MOV R32, RZ, RZ, -R32 ;  /* 0x000000ffff209224 */ /* 0x000fe200078e0a20 */
[C---:B------:R-:W-:Y:S01]  /*1880*/  ISETP.GT.U32.AND P1, PT, R4.reuse, R25, PT ;  /* 0x000000190400720c */ /* 0x040fe20003f24070 */
[----:B------:R-:W-:Y:S01]  /*1890*/  @!P6 IMAD.MOV R27, RZ, RZ, -R27 ;  /* 0x000000ffff1be224 */ /* 0x000fe200078e0a1b */
[C---:B------:R-:W-:Y:S01]  /*18a0*/  ISETP.GT.U32.AND P6, PT, R4.reuse, R29, PT ;  /* 0x0000001d0400720c */ /* 0x040fe20003fc4070 */
[----:B------:R-:W-:Y:S01]  /*18b0*/  @!P5 IMAD.IADD R3, R3, 0x1, -R4 ;  /* 0x000000010303d824 */ /* 0x000fe200078e0a04 */
[----:B------:R-:W-:Y:S01]  /*18c0*/  ISETP.GT.U32.AND P5, PT, R4, R31, PT ;  /* 0x0000001f0400720c */ /* 0x000fe20003fa4070 */
[----:B------:R-:W-:Y:S01]  /*18d0*/  IMAD.HI.U32 R2, R7, R35, RZ ;  /* 0x0000002307027227 */ /* 0x000fe200078e00ff */
[----:B------:R-:W-:-:S02]  /*18e0*/  IABS R37, R18 ;  /* 0x0000001200257213 */ /* 0x000fc40000000000 */
[----:B------:R-:W-:Y:S01]  /*18f0*/  IABS R16, R28 ;  /* 0x0000001c00107213 */ /* 0x000fe20000000000 */
[----:B------:R-:W-:Y:S01]  /*1900*/  @!P2 IMAD.IADD R21, R21, 0x1, -R4 ;  /* 0x000000011515a824 */ /* 0x000fe200078e0a04 */
[----:B------:R-:W-:Y:S01]  /*1910*/  ISETP.GE.AND P2, PT, R24, RZ, PT ;  /* 0x000000ff1800720c */ /* 0x000fe20003f46270 */
[----:B------:R-:W-:Y:S01]  /*1920*/  IMAD.MOV R2, RZ, RZ, -R2 ;  /* 0x000000ffff027224 */ /* 0x000fe200078e0a02 */
[C---:B------:R-:W-:Y:S01]  /*1930*/  LOP3.LUT R24, R9.reuse, 0x4c, RZ, 0xfc, !PT ;  /* 0x0000004c09187812 */ /* 0x040fe200078efcff */
[----:B------:R-:W-:Y:S01]  /*1940*/  @!P4 IMAD.MOV R21, RZ, RZ, -R21 ;  /* 0x000000ffff15c224 */ /* 0x000fe200078e0a15 */
[----:B------:R-:W-:Y:S01]  /*1950*/  ISETP.GE.AND P4, PT, R20, RZ, PT ;  /* 0x000000ff1400720c */ /* 0x000fe20003f86270 */
[----:B------:R-:W-:Y:S01]  /*1960*/  IMAD R35, R4, R2, R35 ;  /* 0x0000000204237224 */ /* 0x000fe200078e0223 */
[----:B------:R-:W-:Y:S01]  /*1970*/  LOP3.LUT R20, R9, 0x44, RZ, 0xfc, !PT ;  /* 0x0000004409147812 */ /* 0x000fe200078efcff */
[--C-:B------:R-:W-:Y:S01]  /*1980*/  @!P1 IMAD.IADD R25, R25, 0x1, -R4.reuse ;  /* 0x0000000119199824 */ /* 0x100fe200078e0a04 */
[----:B------:R-:W-:Y:S01]  /*1990*/  ISETP.GE.AND P1, PT, R10, RZ, PT ;  /* 0x000000ff0a00720c */ /* 0x000fe20003f26270 */
[--C-:B------:R-:W-:Y:S01]  /*19a0*/  @!P6 IMAD.IADD R29, R29, 0x1, -R4.reuse ;  /* 0x000000011d1de824 */ /* 0x100fe200078e0a04 */
[----:B------:R-:W-:Y:S01]  /*19b0*/  IABS R39, R20 ;  /* 0x0000001400277213 */ /* 0x000fe20000000000 */
[----:B------:R-:W-:Y:S01]  /*19c0*/  @!P5 IMAD.IADD R31, R31, 0x1, -R4 ;  /* 0x000000011f1fd824 */ /* 0x000fe200078e0a04 */
[----:B------:R-:W-:Y:S01]  /*19d0*/  ISETP.GT.U32.AND P5, PT, R4, R35, PT ;  /* 0x000000230400720c */ /* 0x000fe20003fa4070 */
[----:B------:R-:W-:Y:S01]  /*19e0*/  @!P2 IMAD.MOV R25, RZ, RZ, -R25 ;  /* 0x000000ffff19a224 */ /* 0x000fe200078e0a19 */
[----:B------:R-:W-:Y:S01]  /*19f0*/  ISETP.GE.AND P2, PT, R12, RZ, PT ;  /* 0x000000ff0c00720c */ /* 0x000fe20003f46270 */
[----:B------:R-:W-:Y:S01]  /*1a00*/  IMAD.HI.U32 R10, R7, R33, RZ ;  /* 0x00000021070a7227 */ /* 0x000fe200078e00ff */
[----:B------:R-:W-:-:S03]  /*1a10*/  ISETP.GT.U32.AND P6, PT, R4, R29, PT ;  /* 0x0000001d0400720c */ /* 0x000fc60003fc4070 */
[----:B------:R-:W-:-:S04]  /*1a20*/  IMAD.HI.U32 R12, R7, R37, RZ ;  /* 0x00000025070c7227 */ /* 0x000fc800078e00ff */
[----:B------:R-:W-:-:S04]  /*1a30*/  IMAD.HI.U32 R14, R7, R39, RZ ;  /* 0x00000027070e7227 */ /* 0x000fc800078e00ff */
[----:B------:R-:W-:Y:S02]  /*1a40*/  IMAD.MOV R10, RZ, RZ, -R10 ;  /* 0x000000ffff0a7224 */ /* 0x000fe400078e0a0a */
[----:B------:R-:W-:Y:S02]  /*1a50*/  IMAD.MOV R12, RZ, RZ, -R12 ;  /* 0x000000ffff0c7224 */ /* 0x000fe400078e0a0c */
[----:B------:R-:W-:Y:S02]  /*1a60*/  IMAD.MOV R14, RZ, RZ, -R14 ;  /* 0x000000ffff0e7224 */ /* 0x000fe400078e0a0e */
[C---:B------:R-:W-:Y:S02]  /*1a70*/  IMAD R33, R4.reuse, R10, R33 ;  /* 0x0000000a04217224 */ /* 0x040fe400078e0221 */
[----:B------:R-:W-:Y:S01]  /*1a80*/  IMAD R37, R4, R12, R37 ;  /* 0x0000000c04257224 */ /* 0x000fe200078e0225 */
[----:B------:R-:W-:Y:S01]  /*1a90*/  IABS R12, R22 ;  /* 0x00000016000c7213 */ /* 0x000fe20000000000 */
[----:B------:R-:W-:-:S02]  /*1aa0*/  @!P5 IMAD.IADD R35, R35, 0x1, -R4 ;  /* 0x000000012323d824 */ /* 0x000fc400078e0a04 */
[C---:B------:R-:W-:Y:S01]  /*1ab0*/  IMAD R39, R4.reuse, R14, R39 ;  /* 0x0000000e04277224 */ /* 0x040fe200078e0227 */
[----:B------:R-:W-:Y:S01]  /*1ac0*/  IABS R14, R24 ;  /* 0x00000018000e7213 */ /* 0x000fe20000000000 */
[----:B------:R-:W-:Y:S01]  /*1ad0*/  @!P6 IMAD.IADD R29, R29, 0x1, -R4 ;  /* 0x000000011d1de824 */ /* 0x000fe200078e0a04 */
[C---:B------:R-:W-:Y:S01]  /*1ae0*/  ISETP.GT.U32.AND P6, PT, R4.reuse, R33, PT ;  /* 0x000000210400720c */ /* 0x040fe20003fc4070 */
[----:B------:R-:W-:Y:S01]  /*1af0*/  IMAD.HI.U32 R2, R7, R12, RZ ;  /* 0x0000000c07027227 */ /* 0x000fe200078e00ff */
[----:B------:R-:W-:-:S03]  /*1b00*/  ISETP.GT.U32.AND P5, PT, R4, R35, PT ;  /* 0x000000230400720c */ /* 0x000fc60003fa4070 */
[----:B------:R-:W-:Y:S02]  /*1b10*/  IMAD.MOV.U32 R10, RZ, RZ, R3 ;  /* 0x000000ffff0a7224 */ /* 0x000fe400078e0003 */
[----:B------:R-:W-:-:S04]  /*1b20*/  IMAD.HI.U32 R3, R7, R14, RZ ;  /* 0x0000000e07037227 */ /* 0x000fc800078e00ff */
[----:B------:R-:W-:Y:S02]  /*1b30*/  IMAD.MOV R43, RZ, RZ, -R2 ;  /* 0x000000ffff2b7224 */ /* 0x000fe400078e0a02 */
[----:B------:R-:W-:Y:S02]  /*1b40*/  IMAD.MOV R45, RZ, RZ, -R3 ;  /* 0x000000ffff2d7224 */ /* 0x000fe400078e0a03 */
[C---:B------:R-:W-:Y:S02]  /*1b50*/  IMAD R3, R4.reuse, R43, R12 ;  /* 0x0000002b04037224 */ /* 0x040fe400078e020c */
[--C-:B------:R-:W-:Y:S01]  /*1b60*/  @!P6 IMAD.IADD R33, R33, 0x1, -R4.reuse ;  /* 0x000000012121e824 */ /* 0x100fe200078e0a04 */
[C---:B------:R-:W-:Y:S01]  /*1b70*/  ISETP.GT.U32.AND P6, PT, R4.reuse, R31, PT ;  /* 0x0000001f0400720c */ /* 0x040fe20003fc4070 */
[----:B------:R-:W-:Y:S01]  /*1b80*/  @!P5 IMAD.IADD R35, R35, 0x1, -R4 ;  /* 0x000000012323d824 */ /* 0x000fe200078e0a04 */
[C---:B------:R-:W-:Y:S01]  /*1b90*/  ISETP.GT.U32.AND P5, PT, R4.reuse, R3, PT ;  /* 0x000000030400720c */ /* 0x040fe20003fa4070 */
[----:B------:R-:W-:Y:S01]  /*1ba0*/  @!P0 IMAD.MOV R10, RZ, RZ, -R10 ;  /* 0x000000ffff0a8224 */ /* 0x000fe200078e0a0a */
[C---:B------:R-:W-:Y:S01]  /*1bb0*/  ISETP.GT.U32.AND P0, PT, R4.reuse, R33, PT ;  /* 0x000000210400720c */ /* 0x040fe20003f04070 */
[----:B------:R-:W-:-:S02]  /*1bc0*/  IMAD R43, R4, R45, R14 ;  /* 0x0000002d042b7224 */ /* 0x000fc400078e020e */
[----:B------:R-:W-:-:S04]  /*1bd0*/  IMAD.HI.U32 R14, R7, R49, RZ ;  /* 0x00000031070e7227 */ /* 0x000fc800078e00ff */
[----:B------:R-:W-:Y:S02]  /*1be0*/  IMAD.MOV R14, RZ, RZ, -R14 ;  /* 0x000000ffff0e7224 */ /* 0x000fe400078e0a0e */
[--C-:B------:R-:W-:Y:S01]  /*1bf0*/  @!P6 IMAD.IADD R31, R31, 0x1, -R4.reuse ;  /* 0x000000011f1fe824 */ /* 0x100fe200078e0a04 */
[C---:B------:R-:W-:Y:S01]  /*1c00*/  ISETP.GT.U32.AND P6, PT, R4.reuse, R37, PT ;  /* 0x000000250400720c */ /* 0x040fe20003fc4070 */
[--C-:B------:R-:W-:Y:S02]  /*1c10*/  @!P5 IMAD.IADD R3, R3, 0x1, -R4.reuse ;  /* 0x000000010303d824 */ /* 0x100fe400078e0a04 */
[----:B------:R-:W-:Y:S02]  /*1c20*/  @!P3 IMAD.MOV R31, RZ, RZ, -R31 ;  /* 0x000000ffff1fb224 */ /* 0x000fe400078e0a1f */
[----:B------:R-:W-:Y:S01]  /*1c30*/  @!P0 IMAD.IADD R33, R33, 0x1, -R4 ;  /* 0x0000000121218824 */ /* 0x000fe200078e0a04 */
[C---:B------:R-:W-:Y:S01]  /*1c40*/  ISETP.GT.U32.AND P3, PT, R4.reuse, R3, PT ;  /* 0x000000030400720c */ /* 0x040fe20003f64070 */
[C---:B------:R-:W-:Y:S01]  /*1c50*/  IMAD R49, R4.reuse, R14, R49 ;  /* 0x0000000e04317224 */ /* 0x040fe200078e0231 */
[----:B------:R-:W-:Y:S01]  /*1c60*/  ISETP.GT.U32.AND P0, PT, R4, R39, PT ;  /* 0x000000270400720c */ /* 0x000fe20003f04070 */
[----:B------:R-:W-:-:S04]  /*1c70*/  IMAD.HI.U32 R2, R7, R16, RZ ;  /* 0x0000001007027227 */ /* 0x000fc800078e00ff */
[----:B------:R-:W-:Y:S01]  /*1c80*/  @!P6 IMAD.IADD R37, R37, 0x1, -R4 ;  /* 0x000000012525e824 */ /* 0x000fe200078e0a04 */
[C---:B------:R-:W-:Y:S01]  /*1c90*/  ISETP.GT.U32.AND P6, PT, R4.reuse, R43, PT ;  /* 0x0000002b0400720c */ /* 0x040fe20003fc4070 */
[----:B------:R-:W-:Y:S02]  /*1ca0*/  IMAD.MOV R45, RZ, RZ, -R2 ;  /* 0x000000ffff2d7224 */ /* 0x000fe400078e0a02 */
[----:B------:R-:W-:Y:S01]  /*1cb0*/  IMAD.HI.U32 R2, R7, R51, RZ ;  /* 0x0000003307027227 */ /* 0x000fe200078e00ff */
[----:B------:R-:W-:-:S03]  /*1cc0*/  ISETP.GT.U32.AND P5, PT, R4, R37, PT ;  /* 0x000000250400720c */ /* 0x000fc60003fa4070 */
[--C-:B------:R-:W-:Y:S01]  /*1cd0*/  @!P3 IMAD.IADD R3, R3, 0x1, -R4.reuse ;  /* 0x000000010303b824 */ /* 0x100fe200078e0a04 */
[----:B------:R-:W-:Y:S01]  /*1ce0*/  ISETP.GT.U32.AND P3, PT, R4, R49, PT ;  /* 0x000000310400720c */ /* 0x000fe20003f64070 */
[----:B------:R-:W-:Y:S01]  /*1cf0*/  @!P0 IMAD.IADD R39, R39, 0x1, -R4 ;  /* 0x0000000127278824 */ /* 0x000fe200078e0a04 */
[----:B------:R-:W-:Y:S01]  /*1d00*/  ISETP.GE.AND P0, PT, R18, RZ, PT ;  /* 0x000000ff1200720c */ /* 0x000fe20003f06270 */
[----:B------:R-:W-:Y:S01]  /*1d10*/  IMAD.MOV R14, RZ, RZ, -R2 ;  /* 0x000000ffff0e7224 */ /* 0x000fe200078e0a02 */
[----:B------:R-:W-:Y:S01]  /*1d20*/  IABS R18, R50 ;  /* 0x0000003200127213 */ /* 0x000fe20000000000 */
[----:B------:R-:W-:Y:S01]  /*1d30*/  @!P6 IMAD.IADD R43, R43, 0x1, -R4 ;  /* 0x000000012b2be824 */ /* 0x000fe200078e0a04 */
[C---:B------:R-:W-:Y:S01]  /*1d40*/  ISETP.GT.U32.AND P6, PT, R4.reuse, R39, PT ;  /* 0x000000270400720c */ /* 0x040fe20003fc4070 */
[----:B------:R-:W-:Y:S02]  /*1d50*/  IMAD R51, R4, R14, R51 ;  /* 0x0000000e04337224 */ /* 0x000fe400078e0233 */
[----:B------:R-:W-:-:S04]  /*1d60*/  IMAD.HI.U32 R12, R7, R47, RZ ;  /* 0x0000002f070c7227 */ /* 0x000fc800078e00ff */
[----:B------:R-:W-:Y:S01]  /*1d70*/  @!P3 IMAD.IADD R49, R49, 0x1, -R4 ;  /* 0x000000013131b824 */ /* 0x000fe200078e0a04 */
[----:B------:R-:W-:Y:S01]  /*1d80*/  ISETP.GT.U32.AND P3, PT, R4, R51, PT ;  /* 0x000000330400720c */ /* 0x000fe20003f64070 */
[----:B------:R-:W-:Y:S02]  /*1d90*/  IMAD.MOV R12, RZ, RZ, -R12 ;  /* 0x000000ffff0c7224 */ /* 0x000fe400078e0a0c */
[----:B------:R-:W-:-:S04]  /*1da0*/  IMAD.HI.U32 R2, R7, R53, RZ ;  /* 0x0000003507027227 */ /* 0x000fc800078e00ff */
[C---:B------:R-:W-:Y:S01]  /*1db0*/  IMAD R45, R4.reuse, R45, R16 ;  /* 0x0000002d042d7224 */ /* 0x040fe200078e0210 */
[----:B------:R-:W-:Y:S01]  /*1dc0*/  IABS R16, R48 ;  /* 0x0000003000107213 */ /* 0x000fe20000000000 */
[C---:B------:R-:W-:Y:S02]  /*1dd0*/  IMAD R47, R4.reuse, R12, R47 ;  /* 0x0000000c042f7224 */ /* 0x040fe400078e022f */
[----:B------:R-:W-:Y:S02]  /*1de0*/  IMAD.MOV R2, RZ, RZ, -R2 ;  /* 0x000000ffff027224 */ /* 0x000fe400078e0a02 */
[----:B------:R-:W-:Y:S01]  /*1df0*/  @!P4 IMAD.MOV R29, RZ, RZ, -R29 ;  /* 0x000000ffff1dc224 */ /* 0x000fe200078e0a1d */
[C---:B------:R-:W-:Y:S01]  /*1e00*/  ISETP.GT.U32.AND P4, PT, R4.reuse, R43, PT ;  /* 0x0000002b0400720c */ /* 0x040fe20003f84070 */
[--C-:B------:R-:W-:Y:S01]  /*1e10*/  @!P5 IMAD.IADD R37, R37, 0x1, -R4.reuse ;  /* 0x000000012525d824 */ /* 0x100fe200078e0a04 */
[C---:B------:R-:W-:Y:S01]  /*1e20*/  ISETP.GT.U32.AND P5, PT, R4.reuse, R45, PT ;  /* 0x0000002d0400720c */ /* 0x040fe20003fa4070 */
[----:B------:R-:W-:Y:S01]  /*1e30*/  @!P6 IMAD.IADD R39, R39, 0x1, -R4 ;  /* 0x000000012727e824 */ /* 0x000fe200078e0a04 */
[C---:B------:R-:W-:Y:S01]  /*1e40*/  ISETP.GT.U32.AND P6, PT, R4.reuse, R47, PT ;  /* 0x0000002f0400720c */ /* 0x040fe20003fc4070 */
[----:B------:R-:W-:-:S02]  /*1e50*/  IMAD R53, R4, R2, R53 ;  /* 0x0000000204357224 */ /* 0x000fc400078e0235 */
[----:B------:R-:W-:Y:S02]  /*1e60*/  @!P3 IMAD.IADD R51, R51, 0x1, -R4 ;  /* 0x000000013333b824 */ /* 0x000fe400078e0a04 */
[----:B------:R-:W-:Y:S01]  /*1e70*/  IMAD.HI.U32 R12, R7, R55, RZ ;  /* 0x00000037070c7227 */ /* 0x000fe200078e00ff */
[----:B------:R-:W-:-:S03]  /*1e80*/  ISETP.GT.U32.AND P3, PT, R4, R53, PT ;  /* 0x000000350400720c */ /* 0x000fc60003f64070 */
[----:B------:R-:W-:-:S04]  /*1e90*/  IMAD.HI.U32 R9, R7, R18, RZ ;  /* 0x0000001207097227 */ /* 0x000fc800078e00ff */
[----:B------:R-:W-:Y:S02]  /*1ea0*/  IMAD.MOV R12, RZ, RZ, -R12 ;  /* 0x000000ffff0c7224 */ /* 0x000fe400078e0a0c */
[--C-:B------:R-:W-:Y:S01]  /*1eb0*/  @!P4 IMAD.IADD R43, R43, 0x1, -R4.reuse ;  /* 0x000000012b2bc824 */ /* 0x100fe200078e0a04 */
[----:B------:R-:W-:Y:S01]  /*1ec0*/  ISETP.GE.AND P4, PT, R20, RZ, PT ;  /* 0x000000ff1400720c */ /* 0x000fe20003f86270 */
[----:B------:R-:W-:Y:S01]  /*1ed0*/  IMAD.MOV R9, RZ, RZ, -R9 ;  /* 0x000000ffff097224 */ /* 0x000fe200078e0a09 */
[----:B------:R-:W-:Y:S01]  /*1ee0*/  IABS R20, R52 ;  /* 0x0000003400147213 */ /* 0x000fe20000000000 */
[--C-:B------:R-:W-:Y:S01]  /*1ef0*/  @!P5 IMAD.IADD R45, R45, 0x1, -R4.reuse ;  /* 0x000000012d2dd824 */ /* 0x100fe200078e0a04 */
[----:B------:R-:W-:Y:S01]  /*1f00*/  ISETP.GE.AND P5, PT, R22, RZ, PT ;  /* 0x000000ff1600720c */ /* 0x000fe20003fa6270 */
[----:B------:R-:W-:Y:S01]  /*1f10*/  @!P6 IMAD.IADD R47, R47, 0x1, -R4 ;  /* 0x000000012f2fe824 */ /* 0x000fe200078e0a04 */
[----:B------:R-:W-:Y:S01]  /*1f20*/  ISETP.GE.AND P6, PT, R24, RZ, PT ;  /* 0x000000ff1800720c */ /* 0x000fe20003fc6270 */
[C---:B------:R-:W-:Y:S01]  /*1f30*/  IMAD R55, R4.reuse, R12, R55 ;  /* 0x0000000c04377224 */ /* 0x040fe200078e0237 */
[----:B------:R-:W-:Y:S01]  /*1f40*/  IABS R22, R54 ;  /* 0x0000003600167213 */ /* 0x000fe20000000000 */
[----:B------:R-:W-:Y:S01]  /*1f50*/  IMAD R9, R4, R9, R18 ;  /* 0x0000000904097224 */ /* 0x000fe200078e0212 */
[----:B------:R-:W-:Y:S01]  /*1f60*/  IABS R24, R26 ;  /* 0x0000001a00187213 */ /* 0x000fe20000000000 */
[----:B------:R-:W-:-:S02]  /*1f70*/  IMAD.MOV.U32 R18, RZ, RZ, R33 ;  /* 0x000000ffff127224 */ /* 0x000fc400078e0021 */
[----:B------:R-:W-:-:S04]  /*1f80*/  IMAD.HI.U32 R2, R7, R16, RZ ;  /* 0x0000001007027227 */ /* 0x000fc800078e00ff */
[----:B------:R-:W-:Y:S01]  /*1f90*/  @!P3 IMAD.IADD R53, R53, 0x1, -R4 ;  /* 0x000000013535b824 */ /* 0x000fe200078e0a04 */
[----:B------:R-:W-:Y:S01]  /*1fa0*/  ISETP.GT.U32.AND P3, PT, R4, R55, PT ;  /* 0x000000370400720c */ /* 0x000fe20003f64070 */
[----:B------:R-:W-:-:S04]  /*1fb0*/  IMAD.HI.U32 R12, R7, R20, RZ ;  /* 0x00000014070c7227 */ /* 0x000fc800078e00ff */
[----:B------:R-:W-:-:S04]  /*1fc0*/  IMAD.HI.U32 R14, R7, R22, RZ ;  /* 0x00000016070e7227 */ /* 0x000fc800078e00ff */
[----:B------:R-:W-:-:S04]  /*1fd0*/  IMAD.HI.U32 R7, R7, R24, RZ ;  /* 0x0000001807077227 */ /* 0x000fc800078e00ff */
[----:B------:R-:W-:Y:S01]  /*1fe0*/  @!P1 IMAD.MOV R18, RZ, RZ, -R18 ;  /* 0x000000ffff129224 */ /* 0x000fe200078e0a12 */
[C---:B------:R-:W-:Y:S01]  /*1ff0*/  ISETP.GT.U32.AND P1, PT, R4.reuse, R45, PT ;  /* 0x0000002d0400720c */ /* 0x040fe20003f24070 */
[----:B------:R-:W-:Y:S02]  /*2000*/  IMAD.MOV R57, RZ, RZ, -R2 ;  /* 0x000000ffff397224 */ /* 0x000fe400078e0a02 */
[----:B------:R-:W-:Y:S02]  /*2010*/  IMAD.MOV R59, RZ, RZ, -R12 ;  /* 0x000000ffff3b7224 */ /* 0x000fe400078e0a0c */
[----:B------:R-:W-:Y:S02]  /*2020*/  IMAD.MOV R63, RZ, RZ, -R7 ;  /* 0x000000ffff3f7224 */ /* 0x000fe400078e0a07 */
[C---:B------:R-:W-:Y:S02]  /*2030*/  IMAD R7, R4.reuse, R57, R16 ;  /* 0x0000003904077224 */ /* 0x040fe400078e0210 */
[----:B------:R-:W-:Y:S01]  /*2040*/  IMAD R57, R4, R59, R20 ;  /* 0x0000003b04397224 */ /* 0x000fe200078e0214 */
[----:B------:R-:W1:Y:S01]  /*2050*/  LDS R16, [UR8] ;  /* 0x00000008ff107984 */ /* 0x000e620008000800 */
[----:B------:R-:W-:-:S02]  /*2060*/  IMAD.MOV.U32 R20, RZ, RZ, R35 ;  /* 0x000000ffff147224 */ /* 0x000fc400078e0023 */
[----:B------:R-:W-:Y:S02]  /*2070*/  IMAD.MOV R61, RZ, RZ, -R14 ;  /* 0x000000ffff3d7224 */ /* 0x000fe400078e0a0e */
[----:B------:R-:W-:Y:S01]  /*2080*/  @!P0 IMAD.MOV R37, RZ, RZ, -R37 ;  /* 0x000000ffff258224 */ /* 0x000fe200078e0a25 */
[C---:B------:R-:W-:Y:S01]  /*2090*/  ISETP.GT.U32.AND P0, PT, R4.reuse, R49, PT ;  /* 0x000000310400720c */ /* 0x040fe20003f04070 */
[----:B------:R-:W-:Y:S01]  /*20a0*/  @!P3 IMAD.IADD R55, R55, 0x1, -R4 ;  /* 0x000000013737b824 */ /* 0x000fe200078e0a04 */
[C---:B------:R-:W-:Y:S01]  /*20b0*/  ISETP.GT.U32.AND P3, PT, R4.reuse, R51, PT ;  /* 0x000000330400720c */ /* 0x040fe20003f64070 */
[----:B------:R-:W-:Y:S01]  /*20c0*/  @!P2 IMAD.MOV R20, RZ, RZ, -R20 ;  /* 0x000000ffff14a224 */ /* 0x000fe200078e0a14 */
[----:B------:R-:W-:Y:S01]  /*20d0*/  ISETP.GT.U32.AND P2, PT, R4, R47, PT ;  /* 0x0000002f0400720c */ /* 0x000fe20003f44070 */
[----:B------:R-:W-:Y:S01]  /*20e0*/  IMAD.MOV.U32 R14, RZ, RZ, R39 ;  /* 0x000000ffff0e7224 */ /* 0x000fe200078e0027 */
[----:B------:R-:W-:Y:S01]  /*20f0*/  LOP3.LUT R39, RZ, R41, RZ, 0x33, !PT ;  /* 0x00000029ff277212 */ /* 0x000fe200078e33ff */
[----:B------:R-:W-:-:S02]  /*2100*/  IMAD.MOV.U32 R34, RZ, RZ, R3 ;  /* 0x000000ffff227224 */ /* 0x000fc400078e0003 */
[----:B------:R-:W-:Y:S01]  /*2110*/  @!P1 IMAD.IADD R45, R45, 0x1, -R4 ;  /* 0x000000012d2d9824 */ /* 0x000fe200078e0a04 */
[C---:B------:R-:W-:Y:S01]  /*2120*/  ISETP.GT.U32.AND P1, PT, R4.reuse, R9, PT ;  /* 0x000000090400720c */ /* 0x040fe20003f24070 */
[----:B------:R-:W-:Y:S01]  /*2130*/  @!P4 IMAD.MOV R14, RZ, RZ, -R14 ;  /* 0x000000ffff0ec224 */ /* 0x000fe200078e0a0e */
[C---:B------:R-:W-:Y:S01]  /*2140*/  ISETP.GT.U32.AND P4, PT, R4.reuse, R55, PT ;  /* 0x000000370400720c */ /* 0x040fe20003f84070 */
[----:B------:R-:W-:Y:S01]  /*2150*/  @!P5 IMAD.MOV R34, RZ, RZ, -R34 ;  /* 0x000000ffff22d224 */ /* 0x000fe200078e0a22 */
[C---:B------:R-:W-:Y:S01]  /*2160*/  ISETP.GT.U32.AND P5, PT, R4.reuse, R53, PT ;  /* 0x000000350400720c */ /* 0x040fe20003fa4070 */
[C---:B------:R-:W-:Y:S01]  /*2170*/  IMAD R59, R4.reuse, R61, R22 ;  /* 0x0000003d043b7224 */ /* 0x040fe200078e0216 */
[----:B------:R-:W2:Y:S01]  /*2180*/  LDC.64 R2, c[0x0][0x3a0] ;  /* 0x0000e800ff027b82 */ /* 0x000ea20000000a00 */
[----:B------:R-:W-:Y:S01]  /*2190*/  @!P6 IMAD.MOV R43, RZ, RZ, -R43 ;  /* 0x000000ffff2be224 */ /* 0x000fe200078e0a2b */
[C---:B------:R-:W-:Y:S01]  /*21a0*/  ISETP.GT.U32.AND P6, PT, R4.reuse, R7, PT ;  /* 0x000000070400720c */ /* 0x040fe20003fc4070 */
[----:B------:R-:W-:Y:S01]  /*21b0*/  @!P0 IMAD.IADD R49, R49, 0x1, -R4 ;  /* 0x0000000131318824 */ /* 0x000fe200078e0a04 */
[C---:B------:R-:W-:Y:S01]  /*21c0*/  ISETP.GT.U32.AND P0, PT, R4.reuse, R59, PT ;  /* 0x0000003b0400720c */ /* 0x040fe20003f04070 */
[----:B------:R-:W-:-:S02]  /*21d0*/  IMAD R61, R4, R63, R24 ;  /* 0x0000003f043d7224 */ /* 0x000fc400078e0218 */
[--C-:B------:R-:W-:Y:S01]  /*21e0*/  @!P2 IMAD.IADD R47, R47, 0x1, -R4.reuse ;  /* 0x000000012f2fa824 */ /* 0x100fe200078e0a04 */
[----:B------:R-:W-:Y:S01]  /*21f0*/  ISETP.GT.U32.AND P2, PT, R4, R57, PT ;  /* 0x000000390400720c */ /* 0x000fe20003f44070 */
[--C-:B------:R-:W-:Y:S01]  /*2200*/  @!P3 IMAD.IADD R51, R51, 0x1, -R4.reuse ;  /* 0x000000013333b824 */ /* 0x100fe200078e0a04 */
[----:B------:R-:W-:Y:S01]  /*2210*/  ISETP.GE.AND P3, PT, R28, RZ, PT ;  /* 0x000000ff1c00720c */ /* 0x000fe20003f66270 */
[--C-:B------:R-:W-:Y:S01]  /*2220*/  @!P1 IMAD.IADD R9, R9, 0x1, -R4.reuse ;  /* 0x0000000109099824 */ /* 0x100fe200078e0a04 */
[----:B------:R-:W-:Y:S01]  /*2230*/  ISETP.GE.AND P1, PT, R38, RZ, PT ;  /* 0x000000ff2600720c */ /* 0x000fe20003f26270 */
[--C-:B------:R-:W-:Y:S01]  /*2240*/  @!P5 IMAD.IADD R53, R53, 0x1, -R4.reuse ;  /* 0x000000013535d824 */ /* 0x100fe200078e0a04 */
[----:B------:R-:W-:Y:S01]  /*2250*/  ISETP.GE.AND P5, PT, R30, RZ, PT ;  /* 0x000000ff1e00720c */ /* 0x000fe20003fa6270 */
        /* <DEDUP_REMOVED lines=8> */
[----:B------:R-:W-:Y:S01]  /*22e0*/  @!P3 IMAD.MOV R45, RZ, RZ, -R45 ;  /* 0x000000ffff2db224 */ /* 0x000fe200078e0a2d */
[C---:B------:R-:W-:Y:S01]  /*22f0*/  ISETP.GT.U32.AND P3, PT, R4.reuse, R7, PT ;  /* 0x000000070400720c */ /* 0x040fe20003f64070 */
[----:B------:R-:W-:Y:S01]  /*2300*/  @!P1 IMAD.MOV R51, RZ, RZ, -R51 ;  /* 0x000000ffff339224 */ /* 0x000fe200078e0a33 */
[C---:B------:R-:W-:Y:S01]  /*2310*/  ISETP.GT.U32.AND P1, PT, R4.reuse, R59, PT ;  /* 0x0000003b0400720c */ /* 0x040fe20003f24070 */
[----:B------:R-:W-:Y:S01]  /*2320*/  @!P5 IMAD.MOV R47, RZ, RZ, -R47 ;  /* 0x000000ffff2fd224 */ /* 0x000fe200078e0a2f */
[C---:B------:R-:W-:Y:S01]  /*2330*/  ISETP.GT.U32.AND P5, PT, R4.reuse, R57, PT ;  /* 0x000000390400720c */ /* 0x040fe20003fa4070 */
[--C-:B------:R-:W-:Y:S01]  /*2340*/  @!P4 IMAD.IADD R61, R61, 0x1, -R4.reuse ;  /* 0x000000013d3dc824 */ /* 0x100fe200078e0a04 */
[----:B------:R-:W-:Y:S01]  /*2350*/  ISETP.GT.U32.AND P4, PT, R4, R9, PT ;  /* 0x000000090400720c */ /* 0x000fe20003f84070 */
[----:B------:R-:W-:Y:S01]  /*2360*/  @!P6 IMAD.MOV R49, RZ, RZ, -R49 ;  /* 0x000000ffff31e224 */ /* 0x000fe200078e0a31 */
[----:B-1----:R-:W-:Y:S01]  /*2370*/  R2UR UR18, R16 ;  /* 0x00000000101272ca */ /* 0x002fe200000e0000 */
[----:B------:R-:W-:Y:S01]  /*2380*/  @!P0 IMAD.MOV R55, RZ, RZ, -R55 ;  /* 0x000000ffff378224 */ /* 0x000fe200078e0a37 */
[----:B------:R-:W-:Y:S01]  /*2390*/  ISETP.GT.U32.AND P6, PT, R4, R61, PT ;  /* 0x0000003d0400720c */ /* 0x000fe20003fc4070 */
[----:B------:R-:W-:Y:S01]  /*23a0*/  @!P2 IMAD.MOV R53, RZ, RZ, -R53 ;  /* 0x000000ffff35a224 */ /* 0x000fe200078e0a35 */
[----:B------:R-:W-:Y:S01]  /*23b0*/  ISETP.GE.AND P0, PT, R48, RZ, PT ;  /* 0x000000ff3000720c */ /* 0x000fe20003f06270 */
[--C-:B------:R-:W-:Y:S01]  /*23c0*/  @!P3 IMAD.IADD R7, R7, 0x1, -R4.reuse ;  /* 0x000000010707b824 */ /* 0x100fe200078e0a04 */
[----:B------:R-:W-:Y:S01]  /*23d0*/  ISETP.GE.AND P3, PT, R50, RZ, PT ;  /* 0x000000ff3200720c */ /* 0x000fe20003f66270 */
[--C-:B------:R-:W-:Y:S01]  /*23e0*/  @!P1 IMAD.IADD R59, R59, 0x1, -R4.reuse ;  /* 0x000000013b3b9824 */ /* 0x100fe200078e0a04 */
[----:B------:R-:W-:Y:S01]  /*23f0*/  ISETP.GE.AND P1, PT, R26, RZ, PT ;  /* 0x000000ff1a00720c */ /* 0x000fe20003f26270 */
[--C-:B------:R-:W-:Y:S01]  /*2400*/  @!P5 IMAD.IADD R57, R57, 0x1, -R4.reuse ;  /* 0x000000013939d824 */ /* 0x100fe200078e0a04 */
[----:B------:R-:W-:Y:S01]  /*2410*/  ISETP.GE.AND P5, PT, R54, RZ, PT ;  /* 0x000000ff3600720c */ /* 0x000fe20003fa6270 */
[----:B------:R-:W-:Y:S01]  /*2420*/  @!P4 IMAD.IADD R9, R9, 0x1, -R4 ;  /* 0x000000010909c824 */ /* 0x000fe200078e0a04 */
[----:B------:R-:W-:Y:S01]  /*2430*/  ISETP.GE.AND P4, PT, R52, RZ, PT ;  /* 0x000000ff3400720c */ /* 0x000fe20003f86270 */
[----:B------:R-:W-:Y:S01]  /*2440*/  IMAD.SHL.U32 R12, R104, 0x200000, RZ ;  /* 0x00200000680c7824 */ /* 0x000fe200078e00ff */
[----:B------:R-:W-:Y:S01]  /*2450*/  ISETP.NE.U32.AND P2, PT, R5, RZ, PT ;  /* 0x000000ff0500720c */ /* 0x000fe20003f45070 */
[----:B------:R-:W-:-:S02]  /*2460*/  IMAD.MOV.U32 R42, RZ, RZ, R9 ;  /* 0x000000ffff2a7224 */ /* 0x000fc400078e0009 */
[----:B------:R-:W-:Y:S01]  /*2470*/  @!P6 IMAD.IADD R61, R61, 0x1, -R4 ;  /* 0x000000013d3de824 */ /* 0x000fe200078e0a04 */
[----:B------:R-:W-:Y:S01]  /*2480*/  ISETP.GE.AND P6, PT, R85, RZ, PT ;  /* 0x000000ff5500720c */ /* 0x000fe20003fc6270 */
[----:B--2---:R-:W-:Y:S01]  /*2490*/  VIADD R5, R2, 0xfffffff0 ;  /* 0xfffffff002057836 */ /* 0x004fe20000000000 */
[----:B------:R-:W-:Y:S01]  /*24a0*/  LOP3.LUT R12, R12, 0x600000, RZ, 0xc0, !PT ;  /* 0x006000000c0c7812 */ /* 0x000fe200078ec0ff */
[----:B------:R-:W-:Y:S01]  /*24b0*/  @!P0 IMAD.MOV R7, RZ, RZ, -R7 ;  /* 0x000000ffff078224 */ /* 0x000fe200078e0a07 */
[----:B------:R-:W-:Y:S01]  /*24c0*/  ISETP.NE.AND P0, PT, R40, RZ, PT ;  /* 0x000000ff2800720c */ /* 0x000fe20003f05270 */
[----:B------:R-:W-:Y:S01]  /*24d0*/  @!P3 IMAD.MOV R42, RZ, RZ, -R42 ;  /* 0x000000ffff2ab224 */ /* 0x000fe200078e0a2a */
[----:B------:R-:W-:Y:S01]  /*24e0*/  ISETP.NE.AND P3, PT, R41, RZ, PT ;  /* 0x000000ff2900720c */ /* 0x000fe20003f65270 */
[----:B------:R-:W-:Y:S01]  /*24f0*/  @!P1 IMAD.MOV R61, RZ, RZ, -R61 ;  /* 0x000000ffff3d9224 */ /* 0x000fe200078e0a3d */
[----:B------:R-:W-:Y:S01]  /*2500*/  ISETP.GE.U32.AND P1, PT, R5, 0x7fffffd1, PT ;  /* 0x7fffffd10500780c */ /* 0x000fe20003f26070 */
[----:B------:R-:W-:Y:S01]  /*2510*/  VIADD R4, R2, 0xfffffffe ;  /* 0xfffffffe02047836 */ /* 0x000fe20000000000 */
[----:B------:R-:W-:Y:S01]  /*2520*/  R2UR UR9, R12 ;  /* 0x000000000c0972ca */ /* 0x000fe200000e0000 */
[----:B------:R-:W-:Y:S01]  /*2530*/  @!P4 IMAD.MOV R57, RZ, RZ, -R57 ;  /* 0x000000ffff39c224 */ /* 0x000fe200078e0a39 */
[C---:B------:R-:W-:Y:S01]  /*2540*/  SEL R22, R39.reuse, R11, !P3 ;  /* 0x0000000b27167207 */ /* 0x040fe20005800000 */
[----:B------:R-:W-:Y:S01]  /*2550*/  @!P5 IMAD.MOV R59, RZ, RZ, -R59 ;  /* 0x000000ffff3bd224 */ /* 0x000fe200078e0a3b */
[C---:B------:R-:W-:Y:S01]  /*2560*/  SEL R26, R39.reuse, R15, !P3 ;  /* 0x0000000f271a7207 */ /* 0x040fe20005800000 */
[----:B------:R-:W-:Y:S01]  /*2570*/  IMAD.MOV.U32 R50, RZ, RZ, R6 ;  /* 0x000000ffff327224 */ /* 0x000fe200078e0006 */
[C---:B------:R-:W-:Y:S01]  /*2580*/  SEL R30, R39.reuse, R19, !P3 ;  /* 0x00000013271e7207 */ /* 0x040fe20005800000 */
[C---:B------:R-:W-:Y:S01]  /*2590*/  VIADD R5, R2.reuse, 0xffffffed ;  /* 0xffffffed02057836 */ /* 0x040fe20000000000 */
[C---:B------:R-:W-:Y:S01]  /*25a0*/  SEL R24, R39.reuse, R13, !P3 ;  /* 0x0000000d27187207 */ /* 0x040fe20005800000 */
[C---:B------:R-:W-:Y:S01]  /*25b0*/  VIADD R6, R2.reuse, 0xffffffec ;  /* 0xffffffec02067836 */ /* 0x040fe20000000000 */
[C---:B------:R-:W-:Y:S01]  /*25c0*/  SEL R28, R39.reuse, R17, !P3 ;  /* 0x00000011271c7207 */ /* 0x040fe20005800000 */
[----:B------:R-:W-:Y:S01]  /*25d0*/  @!P6 IMAD.MOV R50, RZ, RZ, -R50 ;  /* 0x000000ffff32e224 */ /* 0x000fe200078e0a32 */
[C---:B------:R-:W-:Y:S01]  /*25e0*/  SEL R33, R39.reuse, R21, !P3 ;  /* 0x0000001527217207 */ /* 0x040fe20005800000 */
[C---:B------:R-:W-:Y:S01]  /*25f0*/  VIADD R84, R2.reuse, 0xffffffe0 ;  /* 0xffffffe002547836 */ /* 0x040fe20000000000 */
[C---:B------:R-:W-:Y:S01]  /*2600*/  SEL R35, R39.reuse, R23, !P3 ;  /* 0x0000001727237207 */ /* 0x040fe20005800000 */
[----:B------:R-:W-:Y:S01]  /*2610*/  VIADD R46, R2, 0xffffffef ;  /* 0xffffffef022e7836 */ /* 0x000fe20000000000 */
[C---:B------:R-:W-:Y:S01]  /*2620*/  SEL R36, R39.reuse, R25, !P3 ;  /* 0x0000001927247207 */ /* 0x040fe20005800000 */
[----:B------:R-:W-:Y:S01]  /*2630*/  UIADD3 UR9, UPT, UPT, UR18, UR9, URZ ;  /* 0x0000000912097290 */ /* 0x000fe2000fffe0ff */
[----:B------:R-:W-:-:S02]  /*2640*/  SEL R38, R39, R27, !P3 ;  /* 0x0000001b27267207 */ /* 0x000fc40005800000 */
[C---:B------:R-:W-:Y:S02]  /*2650*/  SEL R9, R39.reuse, R10, !P3 ;  /* 0x0000000a27097207 */ /* 0x040fe40005800000 */
[C---:B------:R-:W-:Y:S02]  /*2660*/  SEL R11, R39.reuse, R29, !P3 ;  /* 0x0000001d270b7207 */ /* 0x040fe40005800000 */
[C---:B------:R-:W-:Y:S02]  /*2670*/  SEL R16, R39.reuse, R31, !P3 ;  /* 0x0000001f27107207 */ /* 0x040fe40005800000 */
[C---:B------:R-:W-:Y:S02]  /*2680*/  SEL R12, R39.reuse, R37, !P3 ;  /* 0x00000025270c7207 */ /* 0x040fe40005800000 */
[C---:B------:R-:W-:Y:S02]  /*2690*/  SEL R15, R39.reuse, R14, !P3 ;  /* 0x0000000e270f7207 */ /* 0x040fe40005800000 */
[----:B------:R-:W-:-:S02]  /*26a0*/  SEL R19, R39, R34, !P3 ;  /* 0x0000002227137207 */ /* 0x000fc40005800000 */
[----:B------:R-:W-:Y:S01]  /*26b0*/  ISETP.GE.U32.AND P5, PT, R4, 0x7fffffdf, PT ;  /* 0x7fffffdf0400780c */ /* 0x000fe20003fa6070 */
[C---:B------:R-:W-:Y:S01]  /*26c0*/  VIADD R4, R2.reuse, 0xffffffe8 ;  /* 0xffffffe802047836 */ /* 0x040fe20000000000 */
[C---:B------:R-:W-:Y:S02]  /*26d0*/  SEL R8, R39.reuse, R8, !P3 ;  /* 0x0000000827087207 */ /* 0x040fe40005800000 */
[C---:B------:R-:W-:Y:S02]  /*26e0*/  SEL R32, R39.reuse, R32, !P3 ;  /* 0x0000002027207207 */ /* 0x040fe40005800000 */
[C---:B------:R-:W-:Y:S02]  /*26f0*/  SEL R18, R39.reuse, R18, !P3 ;  /* 0x0000001227127207 */ /* 0x040fe40005800000 */
[C---:B------:R-:W-:Y:S02]  /*2700*/  SEL R20, R39.reuse, R20, !P3 ;  /* 0x0000001427147207 */ /* 0x040fe40005800000 */
[C---:B------:R-:W-:Y:S01]  /*2710*/  SEL R29, R39.reuse, R43, !P3 ;  /* 0x0000002b271d7207 */ /* 0x040fe20005800000 */
[----:B------:R-:W-:Y:S01]  /*2720*/  VIADD R43, R2, 0xffffffe7 ;  /* 0xffffffe7022b7836 */ /* 0x000fe20000000000 */
[----:B------:R-:W-:-:S02]  /*2730*/  SEL R23, R39, R45, !P3 ;  /* 0x0000002d27177207 */ /* 0x000fc40005800000 */
[C---:B------:R-:W-:Y:S01]  /*2740*/  SEL R27, R39.reuse, R47, !P3 ;  /* 0x0000002f271b7207 */ /* 0x040fe20005800000 */
[C---:B------:R-:W-:Y:S01]  /*2750*/  VIADD R47, R2.reuse, 0xffffffe3 ;  /* 0xffffffe3022f7836 */ /* 0x040fe20000000000 */
[C---:B------:R-:W-:Y:S02]  /*2760*/  SEL R31, R39.reuse, R49, !P3 ;  /* 0x00000031271f7207 */ /* 0x040fe40005800000 */
[C---:B------:R-:W-:Y:S02]  /*2770*/  SEL R34, R39.reuse, R51, !P3 ;  /* 0x0000003327227207 */ /* 0x040fe40005800000 */
[C---:B------:R-:W-:Y:S02]  /*2780*/  SEL R37, R39.reuse, R53, !P3 ;  /* 0x0000003527257207 */ /* 0x040fe40005800000 */
[C---:B------:R-:W-:Y:S02]  /*2790*/  SEL R10, R39.reuse, R55, !P3 ;  /* 0x00000037270a7207 */ /* 0x040fe40005800000 */
[C---:B------:R-:W-:Y:S01]  /*27a0*/  SEL R13, R39.reuse, R7, !P3 ;  /* 0x00000007270d7207 */ /* 0x040fe20005800000 */
[C---:B------:R-:W-:Y:S01]  /*27b0*/  VIADD R7, R2.reuse, 0xffffffee ;  /* 0xffffffee02077836 */ /* 0x040fe20000000000 */
[C---:B------:R-:W-:Y:S01]  /*27c0*/  SEL R14, R39.reuse, R42, !P3 ;  /* 0x0000002a270e7207 */ /* 0x040fe20005800000 */
[----:B------:R-:W-:Y:S01]  /*27d0*/  VIADD R42, R2, 0xffffffe6 ;  /* 0xffffffe6022a7836 */ /* 0x000fe20000000000 */
[----:B------:R-:W-:-:S02]  /*27e0*/  SEL R17, R39, R57, !P3 ;  /* 0x0000003927117207 */ /* 0x000fc40005800000 */
[C---:B------:R-:W-:Y:S02]  /*27f0*/  SEL R25, R39.reuse, R59, !P3 ;  /* 0x0000003b27197207 */ /* 0x040fe40005800000 */
[C---:B------:R-:W-:Y:S02]  /*2800*/  SEL R21, R39.reuse, R61, !P3 ;  /* 0x0000003d27157207 */ /* 0x040fe40005800000 */
[----:B------:R-:W-:Y:S01]  /*2810*/  SEL R39, R39, R44, !P3 ;  /* 0x0000002c27277207 */ /* 0x000fe20005800000 */
[----:B------:R-:W-:Y:S01]  /*2820*/  BAR.SYNC.DEFER_BLOCKING 0x0 ;  /* 0x0000000000007b1d */ /* 0x000fe20000010000 */
[----:B------:R-:W-:Y:S01]  /*2830*/  ISETP.GE.U32.AND P4, PT, R5, 0x7fffffce, PT ;  /* 0x7fffffce0500780c */ /* 0x000fe20003f86070 */
[----:B------:R-:W-:Y:S01]  /*2840*/  VIADD R5, R2, 0xffffffe9 ;  /* 0xffffffe902057836 */ /* 0x000fe20000000000 */
[----:B------:R-:W-:Y:S01]  /*2850*/  ISETP.GE.U32.AND P3, PT, R6, 0x7fffffcd, PT ;  /* 0x7fffffcd0600780c */ /* 0x000fe20003f66070 */
[C---:B------:R-:W-:Y:S01]  /*2860*/  VIADD R6, R2.reuse, 0xffffffea ;  /* 0xffffffea02067836 */ /* 0x040fe20000000000 */
[----:B------:R-:W-:Y:S01]  /*2870*/  @!P0 LOP3.LUT R50, RZ, R40, RZ, 0x33, !PT ;  /* 0x00000028ff328212 */ /* 0x000fe200078e33ff */
[----:B------:R-:W-:Y:S01]  /*2880*/  VIADD R40, R2, 0xffffffeb ;  /* 0xffffffeb02287836 */ /* 0x000fe20000000000 */
[----:B------:R-:W-:-:S02]  /*2890*/  ISETP.GE.U32.AND P6, PT, R4, 0x7fffffc9, PT ;  /* 0x7fffffc90400780c */ /* 0x000fc40003fc6070 */
[----:B------:R-:W-:Y:S01]  /*28a0*/  SEL R4, RZ, 0x1, P3 ;  /* 0x00000001ff047807 */ /* 0x000fe20001800000 */
[----:B------:R-:W-:Y:S01]  /*28b0*/  IMAD R103, R50, R3, RZ ;  /* 0x0000000332677224 */ /* 0x000fe200078e02ff */
[----:B------:R-:W-:Y:S02]  /*28c0*/  ISETP.GE.U32.AND P3, PT, R5, 0x7fffffca, PT ;  /* 0x7fffffca0500780c */ /* 0x000fe40003f66070 */
[----:B------:R-:W-:Y:S02]  /*28d0*/  SEL R5, RZ, 0x1fffe, P4 ;  /* 0x0001fffeff057807 */ /* 0x000fe40002000000 */
[----:B------:R-:W-:Y:S01]  /*28e0*/  ISETP.GE.U32.AND P0, PT, R7, 0x7fffffcf, PT ;  /* 0x7fffffcf0700780c */ /* 0x000fe20003f06070 */
[----:B------:R-:W-:Y:S01]  /*28f0*/  VIADD R7, R2, 0xffffffe4 ;  /* 0xffffffe402077836 */ /* 0x000fe20000000000 */
[----:B------:R-:W-:Y:S02]  /*2900*/  ISETP.GE.U32.AND P4, PT, R6, 0x7fffffcb, PT ;  /* 0x7fffffcb0600780c */ /* 0x000fe40003f86070 */
[----:B------:R-:W-:-:S02]  /*2910*/  SEL R6, RZ, 0x1, P6 ;  /* 0x00000001ff067807 */ /* 0x000fc40003000000 */
[----:B------:R-:W-:Y:S01]  /*2920*/  ISETP.GE.U32.AND P6, PT, R40, 0x7fffffcc, PT ;  /* 0x7fffffcc2800780c */ /* 0x000fe20003fc6070 */
[----:B------:R-:W-:Y:S01]  /*2930*/  VIADD R40, R2, 0xffffffe5 ;  /* 0xffffffe502287836 */ /* 0x000fe20000000000 */
[----:B------:R-:W-:Y:S02]  /*2940*/  SEL R41, RZ, 0x1fffe, P3 ;  /* 0x0001fffeff297807 */ /* 0x000fe40001800000 */
[----:B------:R-:W-:Y:S02]  /*2950*/  ISETP.GE.U32.AND P3, PT, R7, 0x7fffffc5, PT ;  /* 0x7fffffc50700780c */ /* 0x000fe40003f66070 */
[----:B------:R-:W-:Y:S01]  /*2960*/  SEL R7, RZ, 0x4, P4 ;  /* 0x00000004ff077807 */ /* 0x000fe20002000000 */
[----:B------:R-:W-:Y:S01]  /*2970*/  IMAD.IADD R41, R6, 0x1, R41 ;  /* 0x0000000106297824 */ /* 0x000fe200078e0229 */
[----:B------:R-:W-:Y:S01]  /*2980*/  ISETP.GE.U32.AND P4, PT, R40, 0x7fffffc6, PT ;  /* 0x7fffffc62800780c */ /* 0x000fe20003f86070 */
[----:B------:R-:W-:Y:S01]  /*2990*/  IMAD.IADD R6, R4, 0x1, R5 ;  /* 0x0000000104067824 */ /* 0x000fe200078e0205 */
[----:B------:R-:W-:-:S02]  /*29a0*/  SEL R40, RZ, 0x7fff8, P6 ;  /* 0x0007fff8ff287807 */ /* 0x000fc40003000000 */
[----:B------:R-:W-:Y:S01]  /*29b0*/  ISETP.GE.U32.AND P6, PT, R42, 0x7fffffc7, PT ;  /* 0x7fffffc72a00780c */ /* 0x000fe20003fc6070 */
[C---:B------:R-:W-:Y:S01]  /*29c0*/  VIADD R42, R2.reuse, 0xffffffe1 ;  /* 0xffffffe1022a7836 */ /* 0x040fe20000000000 */
[----:B------:R-:W-:Y:S02]  /*29d0*/  SEL R44, RZ, 0x1, P3 ;  /* 0x00000001ff2c7807 */ /* 0x000fe40001800000 */
[----:B------:R-:W-:Y:S01]  /*29e0*/  ISETP.GE.U32.AND P3, PT, R43, 0x7fffffc8, PT ;  /* 0x7fffffc82b00780c */ /* 0x000fe20003f66070 */
[----:B------:R-:W-:Y:S01]  /*29f0*/  VIADD R43, R2, 0xffffffe2 ;  /* 0xffffffe2022b7836 */ /* 0x000fe20000000000 */
[----:B------:R-:W-:Y:S02]  /*2a00*/  SEL R45, RZ, 0x1fffe, P4 ;  /* 0x0001fffeff2d7807 */ /* 0x000fe40002000000 */
[----:B------:R-:W-:Y:S02]  /*2a10*/  ISETP.GE.U32.AND P4, PT, R42, 0x7fffffc2, PT ;  /* 0x7fffffc22a00780c */ /* 0x000fe40003f86070 */
[----:B------:R-:W-:Y:S01]  /*2a20*/  SEL R42, RZ, 0x4, P6 ;  /* 0x00000004ff2a7807 */ /* 0x000fe20003000000 */
[----:B------:R-:W-:Y:S01]  /*2a30*/  IMAD.IADD R44, R44, 0x1, R45 ;  /* 0x000000012c2c7824 */ /* 0x000fe200078e022d */
[----:B------:R-:W-:-:S02]  /*2a40*/  ISETP.GE.U32.AND P6, PT, R43, 0x7fffffc3, PT ;  /* 0x7fffffc32b00780c */ /* 0x000fc40003fc6070 */
[----:B------:R-:W-:Y:S02]  /*2a50*/  SEL R43, RZ, 0x7fff8, P3 ;  /* 0x0007fff8ff2b7807 */ /* 0x000fe40001800000 */
[----:B------:R-:W-:Y:S02]  /*2a60*/  ISETP.GE.U32.AND P3, PT, R84, 0x7fffffc1, PT ;  /* 0x7fffffc15400780c */ /* 0x000fe40003f66070 */
[----:B------:R-:W-:Y:S02]  /*2a70*/  SEL R48, RZ, 0x1fffe, P4 ;  /* 0x0001fffeff307807 */ /* 0x000fe40002000000 */
[----:B------:R-:W-:Y:S02]  /*2a80*/  ISETP.GE.U32.AND P4, PT, R46, 0x7fffffd0, PT ;  /* 0x7fffffd02e00780c */ /* 0x000fe40003f86070 */
[----:B------:R-:W-:Y:S02]  /*2a90*/  SEL R46, RZ, 0x4, P6 ;  /* 0x00000004ff2e7807 */ /* 0x000fe40003000000 */
[----:B------:R-:W-:-:S02]  /*2aa0*/  ISETP.GE.U32.AND P6, PT, R47, 0x7fffffc4, PT ;  /* 0x7fffffc42f00780c */ /* 0x000fc40003fc6070 */
[----:B------:R-:W-:Y:S02]  /*2ab0*/  SEL R47, RZ, 0x1, P3 ;  /* 0x00000001ff2f7807 */ /* 0x000fe40001800000 */
[----:B------:R-:W-:Y:S02]  /*2ac0*/  LOP3.LUT R41, R41, 0x3, RZ, 0xc0, !PT ;  /* 0x0000000329297812 */ /* 0x000fe400078ec0ff */
[----:B------:R-:W-:Y:S01]  /*2ad0*/  SEL R5, RZ, 0x7fff8, P6 ;  /* 0x0007fff8ff057807 */ /* 0x000fe20003000000 */
[----:B------:R-:W-:Y:S01]  /*2ae0*/  IMAD.IADD R47, R47, 0x1, R48 ;  /* 0x000000012f2f7824 */ /* 0x000fe200078e0230 */
[----:B------:R-:W-:Y:S01]  /*2af0*/  IADD3 R7, PT, PT, R41, R40, R7 ;  /* 0x0000002829077210 */ /* 0x000fe20007ffe007 */
[----:B------:R-:W-:Y:S01]  /*2b00*/  VIADD R41, R2, 0xfffffffd ;  /* 0xfffffffd02297836 */ /* 0x000fe20000000000 */
[----:B------:R-:W-:Y:S02]  /*2b10*/  LOP3.LUT R44, R44, 0x3, RZ, 0xc0, !PT ;  /* 0x000000032c2c7812 */ /* 0x000fe400078ec0ff */
[----:B------:R-:W-:Y:S01]  /*2b20*/  LOP3.LUT R47, R47, 0x3, RZ, 0xc0, !PT ;  /* 0x000000032f2f7812 */ /* 0x000fe200078ec0ff */
[----:B------:R-:W-:Y:S01]  /*2b30*/  IMAD.SHL.U32 R40, R7, 0x100, RZ ;  /* 0x0000010007287824 */ /* 0x000fe200078e00ff */
[----:B------:R-:W-:-:S02]  /*2b40*/  IADD3 R42, PT, PT, R44, R43, R42 ;  /* 0x0000002b2c2a7210 */ /* 0x000fc40007ffe02a */
[----:B------:R-:W-:Y:S02]  /*2b50*/  IADD3 R46, PT, PT, R47, R5, R46 ;  /* 0x000000052f2e7210 */ /* 0x000fe40007ffe02e */
[----:B------:R-:W-:Y:S02]  /*2b60*/  SEL R4, RZ, 0x4, P0 ;  /* 0x00000004ff047807 */ /* 0x000fe40000000000 */
[----:B------:R-:W-:Y:S02]  /*2b70*/  LOP3.LUT R7, R46, 0xf, RZ, 0xc0, !PT ;  /* 0x0000000f2e077812 */ /* 0x000fe400078ec0ff */
[----:B------:R-:W-:Y:S02]  /*2b80*/  SEL R5, RZ, 0x7fff8, P4 ;  /* 0x0007fff8ff057807 */ /* 0x000fe40002000000 */
[----:B------:R-:W-:Y:S01]  /*2b90*/  LOP3.LUT R6, R6, 0x3, RZ, 0xc0, !PT ;  /* 0x0000000306067812 */ /* 0x000fe200078ec0ff */
[----:B------:R-:W-:Y:S01]  /*2ba0*/  IMAD R7, R42, 0x10, R7 ;  /* 0x000000102a077824 */ /* 0x000fe200078e0207 */
[----:B------:R-:W-:-:S02]  /*2bb0*/  ISETP.GE.U32.AND P0, PT, R41, 0x7fffffde, PT ;  /* 0x7fffffde2900780c */ /* 0x000fc40003f06070 */
[----:B------:R-:W-:Y:S01]  /*2bc0*/  IADD3 R4, PT, PT, R6, R5, R4 ;  /* 0x0000000506047210 */ /* 0x000fe20007ffe004 */
[----:B------:R-:W-:Y:S01]  /*2bd0*/  VIADD R6, R2, 0xfffffffb ;  /* 0xfffffffb02067836 */ /* 0x000fe20000000000 */
[----:B------:R-:W-:Y:S02]  /*2be0*/  LOP3.LUT R5, R40, 0xf00, RZ, 0xe2, !PT ;  /* 0x00000f0028057812 */ /* 0x000fe400078ee2ff */
[----:B------:R-:W-:Y:S02]  /*2bf0*/  LOP3.LUT R7, R7, 0xff, RZ, 0xc0, !PT ;  /* 0x000000ff07077812 */ /* 0x000fe400078ec0ff */
[----:B------:R-:W-:Y:S01]  /*2c00*/  ISETP.GE.U32.AND P4, PT, R6, 0x7fffffdc, PT ;  /* 0x7fffffdc0600780c */ /* 0x000fe20003f86070 */
[----:B------:R-:W-:Y:S01]  /*2c10*/  IMAD R4, R4, 0x1000, R5 ;  /* 0x0000100004047824 */ /* 0x000fe200078e0205 */
[----:B------:R-:W-:-:S03]  /*2c20*/  PRMT R3, RZ, 0x7610, R3 ;  /* 0x00007610ff037816 */ /* 0x000fc60000000003 */
[----:B------:R-:W-:Y:S02]  /*2c30*/  IMAD.IADD R41, R4, 0x1, R7 ;  /* 0x0000000104297824 */ /* 0x000fe400078e0207 */
[----:B0-----:R-:W-:Y:S01]  /*2c40*/  IMAD R7, R82, 0xf, RZ ;  /* 0x0000000f52077824 */ /* 0x001fe200078e02ff */
[----:B----4-:R-:W-:Y:S06]  /*2c50*/  BRA.U UP0, `(.L_x_11) ;  /* 0x0000000100187547 */ /* 0x010fec000b800000 */
[----:B------:R-:W-:Y:S01]  /*2c60*/  ELECT P6, URZ, PT ;  /* 0x0000000000ff782f */ /* 0x000fe200038c0000 */
[----:B------:R-:W-:Y:S01]  /*2c70*/  IMAD.MOV.U32 R4, RZ, RZ, 0x1 ;  /* 0x00000001ff047424 */ /* 0x000fe200078e00ff */
[----:B------:R-:W-:Y:S01]  /*2c80*/  UMOV UR4, 0x40 ;  /* 0x0000004000047882 */ /* 0x000fe20000000000 */
[----:B------:R-:W-:Y:S01]  /*2c90*/  UVIRTCOUNT.DEALLOC.SMPOOL 0x80 ;  /* 0x000000800000784c */ /* 0x000fe20000000000 */
[----:B------:R-:W-:-:S09]  /*2ca0*/  ULEA UR4, UR11, UR4, 0x18 ;  /* 0x000000040b047291 */ /* 0x000fd2000f8ec0ff */
[----:B------:R0:W-:Y:S03]  /*2cb0*/  @P6 STS.U8 [UR4], R4 ;  /* 0x00000004ff006988 */ /* 0x0001e60008000004 */
.L_x_11:
[----:B------:R-:W-:Y:S01]  /*2cc0*/  STTM.x64 tmem[UR9], RZ ;  /* 0x000000ff000079ed */ /* 0x000fe20008340009 */
[----:B------:R-:W-:Y:S01]  /*2cd0*/  STTM.x64 tmem[UR9+0x40], RZ ;  /* 0x000040ff000079ed */ /* 0x000fe20008340009 */
[----:B------:R-:W-:Y:S01]  /*2ce0*/  STTM.x64 tmem[UR9+0x80], RZ ;  /* 0x000080ff000079ed */ /* 0x000fe20008340009 */
[----:B------:R-:W-:Y:S01]  /*2cf0*/  STTM.x64 tmem[UR9+0xc0], RZ ;  /* 0x0000c0ff000079ed */ /* 0x000fe20008340009 */
[----:B------:R-:W1:Y:S02]  /*2d00*/  FENCE.VIEW.ASYNC.T ;  /* 0x00000000000073c6 */ /* 0x000e640000000200 */
[----:B-1----:R-:W-:Y:S01]  /*2d10*/  VOTEU.ALL UP1, P2 ;  /* 0x0000000000ff7886 */ /* 0x002fe20001020000 */
[----:B------:R-:W-:Y:S01]  /*2d20*/  VOTEU.ALL UP2, P2 ;  /* 0x0000000000ff7886 */ /* 0x000fe20001040000 */
[----:B------:R-:W-:Y:S02]  /*2d30*/  IMAD.SHL.U32 R102, R103, 0x2, RZ ;  /* 0x0000000267667824 */ /* 0x000fe400078e00ff */
[----:B------:R-:W-:Y:S01]  /*2d40*/  IMAD R71, R82, 0x1e, RZ ;  /* 0x0000001e52477824 */ /* 0x000fe200078e02ff */
[----:B------:R-:W-:-:S04]  /*2d50*/  @!UP1 UIADD3 UR6, UPT, UPT, -UR5, 0x100000, URZ ;  /* 0x0010000005069890 */ /* 0x000fc8000fffe1ff */
[----:B------:R-:W-:Y:S02]  /*2d60*/  @!UP1 USHF.L.U32 UR7, UR6, 0xb, URZ ;  /* 0x0000000b06079899 */ /* 0x000fe400080006ff */
[----:B------:R-:W-:Y:S01]  /*2d70*/  @!UP1 USHF.L.U32 UR6, UR6, 0x1, URZ ;  /* 0x0000000106069899 */ /* 0x000fe200080006ff */
[----:B------:R-:W-:Y:S01]  /*2d80*/  BAR.SYNC.DEFER_BLOCKING 0x0 ;  /* 0x0000000000007b1d */ /* 0x000fe20000010000 */
[----:B0-----:R-:W-:Y:S01]  /*2d90*/  IADD3 R4, P6, PT, R102, UR12, RZ ;  /* 0x0000000c66047c10 */ /* 0x001fe2000ffde0ff */
[----:B------:R-:W-:-:S03]  /*2da0*/  IMAD.SHL.U32 R88, R82, 0x2, RZ ;  /* 0x0000000252587824 */ /* 0x000fc600078e00ff */
[----:B------:R-:W-:Y:S01]  /*2db0*/  LEA.HI.X.SX32 R5, R103, UR13, 0x1, P6 ;  /* 0x0000000d67057c11 */ /* 0x000fe2000b0f0eff */
[----:B------:R-:W-:Y:S01]  /*2dc0*/  VIADD R40, R2, 0xfffffffa ;  /* 0xfffffffa02287836 */ /* 0x000fe20000000000 */
[----:B------:R-:W-:Y:S02]  /*2dd0*/  IADD3 R42, P6, PT, R71, R4, RZ ;  /* 0x00000004472a7210 */ /* 0x000fe40007fde0ff */
[----:B------:R-:W-:Y:S02]  /*2de0*/  LOP3.LUT R68, R41, 0xffff, RZ, 0xc0, !PT ;  /* 0x0000ffff29447812 */ /* 0x000fe400078ec0ff */
[----:B------:R-:W-:Y:S02]  /*2df0*/  PRMT R45, RZ, 0x7610, R45 ;  /* 0x00007610ff2d7816 */ /* 0x000fe4000000002d */
[----:B------:R-:W-:Y:S01]  /*2e00*/  PRMT R46, RZ, 0x7610, R46 ;  /* 0x00007610ff2e7816 */ /* 0x000fe2000000002e */
[----:B------:R-:W-:Y:S01]  /*2e10*/  IMAD R53, R82, 0x22, RZ ;  /* 0x0000002252357824 */ /* 0x000fe200078e02ff */
[----:B------:R-:W-:-:S02]  /*2e20*/  LEA.HI.X.SX32 R43, R7, R5, 0x1, P6 ;  /* 0x00000005072b7211 */ /* 0x000fc400030f0eff */
[----:B------:R-:W-:Y:S01]  /*2e30*/  PRMT R47, RZ, 0x7610, R47 ;  /* 0x00007610ff2f7816 */ /* 0x000fe2000000002f */
[----:B------:R-:W-:Y:S01]  /*2e40*/  IMAD.SHL.U32 R87, R82, 0x4, RZ ;  /* 0x0000000452577824 */ /* 0x000fe200078e00ff */
[----:B------:R-:W-:Y:S02]  /*2e50*/  IADD3 R6, P6, PT, R88, R4, RZ ;  /* 0x0000000458067210 */ /* 0x000fe40007fde0ff */
[----:B------:R-:W-:Y:S01]  /*2e60*/  PRMT R50, RZ, 0x7610, R50 ;  /* 0x00007610ff327816 */ /* 0x000fe20000000032 */
[C---:B------:R-:W-:Y:S01]  /*2e70*/  IMAD R59, R82.reuse, 0x12, RZ ;  /* 0x00000012523b7824 */ /* 0x040fe200078e02ff */
[----:B------:R-:W-:Y:S01]  /*2e80*/  PRMT R48, RZ, 0x7610, R48 ;  /* 0x00007610ff307816 */ /* 0x000fe20000000030 */
[----:B------:R-:W0:Y:S02]  /*2e90*/  FENCE.VIEW.ASYNC.S ;  /* 0x00000000000073c6 */ /* 0x000e240000000000 */
[----:B0-----:R0:W1:Y:S02]  /*2ea0*/  @!UP2 SYNCS.EXCH.64 URZ, [UR10], UR6 ;  /* 0x000000060affa5b2 */ /* 0x0010640008000100 */
[----:B-1----:R-:W-:Y:S01]  /*2eb0*/  BAR.SYNC.DEFER_BLOCKING 0x0 ;  /* 0x0000000000007b1d */ /* 0x002fe20000010000 */
[----:B------:R-:W-:-:S02]  /*2ec0*/  LEA.HI.X.SX32 R7, R82, R5, 0x1, P6 ;  /* 0x0000000552077211 */ /* 0x000fc400030f0eff */
[--C-:B------:R-:W-:Y:S02]  /*2ed0*/  SHF.R.U32.HI R41, RZ, 0xf, R68.reuse ;  /* 0x0000000fff297819 */ /* 0x100fe40000011644 */
[----:B------:R-:W-:Y:S01]  /*2ee0*/  SHF.R.U32.HI R44, RZ, 0xe, R68 ;  /* 0x0000000eff2c7819 */ /* 0x000fe20000011644 */
[----:B------:R-:W-:Y:S02]  /*2ef0*/  IMAD R51, R82, 0x26, RZ ;  /* 0x0000002652337824 */ /* 0x000fe400078e02ff */
[----:B------:R-:W-:Y:S02]  /*2f00*/  VIADD R49, R2, 0xfffffff7 ;  /* 0xfffffff702317836 */ /* 0x000fe40000000000 */
[C---:B------:R-:W-:Y:S02]  /*2f10*/  IMAD R86, R82.reuse, 0xa, RZ ;  /* 0x0000000a52567824 */ /* 0x040fe400078e02ff */
[C---:B------:R-:W-:Y:S02]  /*2f20*/  IMAD R89, R82.reuse, 0x5, RZ ;  /* 0x0000000552597824 */ /* 0x040fe400078e02ff */
[----:B------:R-:W-:-:S02]  /*2f30*/  IMAD R55, R82, 0x14, RZ ;  /* 0x0000001452377824 */ /* 0x000fc400078e02ff */
[C---:B------:R-:W-:Y:S02]  /*2f40*/  IMAD R57, R82.reuse, 0x28, RZ ;  /* 0x0000002852397824 */ /* 0x040fe400078e02ff */
[C---:B------:R-:W-:Y:S02]  /*2f50*/  IMAD.SHL.U32 R90, R82.reuse, 0x8, RZ ;  /* 0x00000008525a7824 */ /* 0x040fe400078e00ff */
[C---:B------:R-:W-:Y:S02]  /*2f60*/  IMAD R61, R82.reuse, 0x2c, RZ ;  /* 0x0000002c523d7824 */ /* 0x040fe400078e02ff */
[C---:B------:R-:W-:Y:S02]  /*2f70*/  IMAD R65, R82.reuse, 0x16, RZ ;  /* 0x0000001652417824 */ /* 0x040fe400078e02ff */
[----:B------:R-:W-:Y:S01]  /*2f80*/  IMAD R63, R82, 0x2e, RZ ;  /* 0x0000002e523f7824 */ /* 0x000fe200078e02ff */
[----:B------:R1:W5:Y:S01]  /*2f90*/  @!P1 LDG.E.U16 R3, desc[UR16][R42.64] ;  /* 0x000000102a039981 */ /* 0x000362000c1e1500 */
[----:B------:R-:W-:-:S02]  /*2fa0*/  ISETP.GE.U32.AND P1, PT, R40, 0x7fffffdb, PT ;  /* 0x7fffffdb2800780c */ /* 0x000fc40003f26070 */
[----:B------:R-:W-:Y:S01]  /*2fb0*/  PRMT R54, RZ, 0x7610, R54 ;  /* 0x00007610ff367816 */ /* 0x000fe20000000036 */
[----:B------:R2:W5:Y:S01]  /*2fc0*/  @!P5 LDG.E.U16 R45, desc[UR16][R6.64] ;  /* 0x00000010062dd981 */ /* 0x000562000c1e1500 */
[CC--:B------:R-:W-:Y:S01]  /*2fd0*/  LEA R40, P6, R82.reuse, R4.reuse, 0x2 ;  /* 0x0000000452287211 */ /* 0x0c0fe200078c10ff */
[C---:B------:R-:W-:Y:S01]  /*2fe0*/  IMAD R91, R82.reuse, 0x9, RZ ;  /* 0x00000009525b7824 */ /* 0x040fe200078e02ff */
[----:B------:R-:W-:Y:S01]  /*2ff0*/  LOP3.LUT P5, RZ, R41, 0x1, RZ, 0xc0, !PT ;  /* 0x0000000129ff7812 */ /* 0x000fe200078ac0ff */
[----:B------:R-:W-:Y:S01]  /*3000*/  IMAD R92, R82, 0xb, RZ ;  /* 0x0000000b525c7824 */ /* 0x000fe200078e02ff */
[-C--:B------:R-:W-:Y:S01]  /*3010*/  LEA.HI.X.SX32 R41, R88, R5.reuse, 0x1, P6 ;  /* 0x0000000558297211 */ /* 0x080fe200030f0eff */
[C---:B-1----:R-:W-:Y:S01]  /*3020*/  IMAD.SHL.U32 R43, R82.reuse, 0x10, RZ ;  /* 0x00000010522b7824 */ /* 0x042fe200078e00ff */
[C---:B------:R-:W-:Y:S01]  /*3030*/  LEA R42, P6, R82.reuse, R4, 0x5 ;  /* 0x00000004522a7211 */ /* 0x040fe200078c28ff */
[C---:B------:R-:W-:Y:S02]  /*3040*/  IMAD R93, R82.reuse, 0x6, RZ ;  /* 0x00000006525d7824 */ /* 0x040fe400078e02ff */
[----:B------:R-:W-:Y:S01]  /*3050*/  IMAD R94, R82, 0x3, RZ ;  /* 0x00000003525e7824 */ /* 0x000fe200078e02ff */
[----:B------:R1:W5:Y:S01]  /*3060*/  @!P0 LDG.E.U16 R46, desc[UR16][R40.64] ;  /* 0x00000010282e8981 */ /* 0x000362000c1e1500 */
[----:B------:R-:W-:Y:S01]  /*3070*/  LOP3.LUT P0, RZ, R44, 0x1, RZ, 0xc0, !PT ;  /* 0x000000012cff7812 */ /* 0x000fe2000780c0ff */
[C---:B--2---:R-:W-:Y:S01]  /*3080*/  IMAD R7, R82.reuse, 0x11, RZ ;  /* 0x0000001152077824 */ /* 0x044fe200078e02ff */
[----:B------:R-:W-:Y:S01]  /*3090*/  LEA.HI.X.SX32 R43, R43, R5, 0x1, P6 ;  /* 0x000000052b2b7211 */ /* 0x000fe200030f0eff */
[----:B------:R-:W-:Y:S01]  /*30a0*/  IMAD R95, R82, 0xc, RZ ;  /* 0x0000000c525f7824 */ /* 0x000fe200078e02ff */
[----:B------:R-:W-:-:S02]  /*30b0*/  PRMT R44, RZ, 0x7610, R44 ;  /* 0x00007610ff2c7816 */ /* 0x000fc4000000002c */
[----:B------:R-:W-:Y:S02]  /*30c0*/  PRMT R73, RZ, 0x7610, R73 ;  /* 0x00007610ff497816 */ /* 0x000fe40000000049 */
[----:B------:R-:W-:Y:S02]  /*30d0*/  PRMT R58, RZ, 0x7610, R58 ;  /* 0x00007610ff3a7816 */ /* 0x000fe4000000003a */
[----:B------:R-:W-:Y:S01]  /*30e0*/  PRMT R72, RZ, 0x7610, R72 ;  /* 0x00007610ff487816 */ /* 0x000fe20000000048 */
[----:B------:R2:W5:Y:S01]  /*30f0*/  @P5 LDG.E.U16 R44, desc[UR16][R42.64] ;  /* 0x000000102a2c5981 */ /* 0x000562000c1e1500 */
[----:B------:R-:W-:Y:S02]  /*3100*/  IADD3 R52, P6, PT, R53, R4, RZ ;  /* 0x0000000435347210 */ /* 0x000fe40007fde0ff */
[----:B------:R-:W-:Y:S01]  /*3110*/  PRMT R74, RZ, 0x7610, R74 ;  /* 0x00007610ff4a7816 */ /* 0x000fe2000000004a */
[----:B------:R-:W-:Y:S01]  /*3120*/  IMAD R96, R82, 0xe, RZ ;  /* 0x0000000e52607824 */ /* 0x000fe200078e02ff */
[----:B------:R-:W-:-:S02]  /*3130*/  SHF.R.U32.HI R6, RZ, 0xd, R68 ;  /* 0x0000000dff067819 */ /* 0x000fc40000011644 */
[----:B------:R-:W-:Y:S01]  /*3140*/  PRMT R78, RZ, 0x7610, R78 ;  /* 0x00007610ff4e7816 */ /* 0x000fe2000000004e */
[----:B------:R-:W-:Y:S01]  /*3150*/  IMAD R97, R82, 0x7, RZ ;  /* 0x0000000752617824 */ /* 0x000fe200078e02ff */
[-C--:B------:R-:W-:Y:S01]  /*3160*/  LEA.HI.X.SX32 R53, R7, R5.reuse, 0x1, P6 ;  /* 0x0000000507357211 */ /* 0x080fe200030f0eff */
[----:B------:R-:W-:Y:S01]  /*3170*/  VIADD R7, R2, 0xfffffff5 ;  /* 0xfffffff502077836 */ /* 0x000fe20000000000 */
[----:B------:R-:W-:Y:S01]  /*3180*/  LOP3.LUT P5, RZ, R6, 0x1, RZ, 0xc0, !PT ;  /* 0x0000000106ff7812 */ /* 0x000fe200078ac0ff */
[C---:B-1----:R-:W-:Y:S01]  /*3190*/  IMAD R41, R82.reuse, 0x24, RZ ;  /* 0x0000002452297824 */ /* 0x042fe200078e02ff */
[CC--:B------:R-:W-:Y:S01]  /*31a0*/  LEA R6, P6, R82.reuse, R4.reuse, 0x3 ;  /* 0x0000000452067211 */ /* 0x0c0fe200078c18ff */
[----:B------:R-:W5:Y:S01]  /*31b0*/  @P0 LDG.E.U16 R47, desc[UR16][R52.64] ;  /* 0x00000010342f0981 */ /* 0x000f62000c1e1500 */
[----:B------:R-:W-:Y:S02]  /*31c0*/  ISETP.GE.U32.AND P0, PT, R7, 0x7fffffd6, PT ;  /* 0x7fffffd60700780c */ /* 0x000fe40003f06070 */
[----:B------:R-:W-:Y:S01]  /*31d0*/  PRMT R75, RZ, 0x7610, R75 ;  /* 0x00007610ff4b7816 */ /* 0x000fe2000000004b */
[C---:B------:R-:W-:Y:S01]  /*31e0*/  IMAD R67, R82.reuse, 0x1c, RZ ;  /* 0x0000001c52437824 */ /* 0x040fe200078e02ff */
[----:B------:R-:W-:Y:S01]  /*31f0*/  LEA.HI.X.SX32 R7, R87, R5, 0x1, P6 ;  /* 0x0000000557077211 */ /* 0x000fe200030f0eff */
[----:B------:R-:W-:Y:S01]  /*3200*/  IMAD R98, R82, 0xd, RZ ;  /* 0x0000000d52627824 */ /* 0x000fe200078e02ff */
[----:B------:R-:W-:-:S02]  /*3210*/  IADD3 R40, P6, PT, R41, R4, RZ ;  /* 0x0000000429287210 */ /* 0x000fc40007fde0ff */
[----:B------:R-:W-:Y:S01]  /*3220*/  PRMT R77, RZ, 0x7610, R77 ;  /* 0x00007610ff4d7816 */ /* 0x000fe2000000004d */
[----:B------:R1:W5:Y:S01]  /*3230*/  @!P4 LDG.E.U16 R50, desc[UR16][R6.64] ;  /* 0x000000100632c981 */ /* 0x000362000c1e1500 */
[----:B--2---:R-:W-:Y:S02]  /*3240*/  SHF.R.U32.HI R42, RZ, 0xc, R68 ;  /* 0x0000000cff2a7819 */ /* 0x004fe40000011644 */
[----:B------:R-:W-:Y:S01]  /*3250*/  PRMT R76, RZ, 0x7610, R76 ;  /* 0x00007610ff4c7816 */ /* 0x000fe2000000004c */
[C---:B------:R-:W-:Y:S01]  /*3260*/  IMAD R79, R82.reuse, 0x34, RZ ;  /* 0x00000034524f7824 */ /* 0x040fe200078e02ff */
[-C--:B------:R-:W-:Y:S01]  /*3270*/  LEA.HI.X.SX32 R41, R59, R5.reuse, 0x1, P6 ;  /* 0x000000053b297211 */ /* 0x080fe200030f0eff */
[----:B------:R-:W-:Y:S01]  /*3280*/  IMAD R81, R82, 0x36, RZ ;  /* 0x0000003652517824 */ /* 0x000fe200078e02ff */
[----:B------:R-:W-:Y:S01]  /*3290*/  LOP3.LUT P4, RZ, R42, 0x1, RZ, 0xc0, !PT ;  /* 0x000000012aff7812 */ /* 0x000fe2000788c0ff */
[C---:B------:R-:W-:Y:S01]  /*32a0*/  IMAD R43, R82.reuse, 0x13, RZ ;  /* 0x00000013522b7824 */ /* 0x040fe200078e02ff */
[-C--:B------:R-:W-:Y:S01]  /*32b0*/  IADD3 R42, P6, PT, R51, R4.reuse, RZ ;  /* 0x00000004332a7210 */ /* 0x080fe20007fde0ff */
[----:B------:R2:W5:Y:S01]  /*32c0*/  @P5 LDG.E.U16 R48, desc[UR16][R40.64] ;  /* 0x0000001028305981 */ /* 0x000562000c1e1500 */
[----:B------:R-:W-:Y:S01]  /*32d0*/  ISETP.GE.U32.AND P5, PT, R49, 0x7fffffd8, PT ;  /* 0x7fffffd83100780c */ /* 0x000fe20003fa6070 */
[C---:B------:R-:W-:Y:S01]  /*32e0*/  IMAD R99, R82.reuse, 0x38, RZ ;  /* 0x0000003852637824 */ /* 0x040fe200078e02ff */
[----:B------:R-:W-:Y:S01]  /*32f0*/  PRMT R49, RZ, 0x7610, R49 ;  /* 0x00007610ff317816 */ /* 0x000fe20000000031 */
[C---:B------:R-:W-:Y:S01]  /*3300*/  IMAD R105, R82.reuse, 0x3c, RZ ;  /* 0x0000003c52697824 */ /* 0x040fe200078e02ff */
[-C--:B------:R-:W-:Y:S01]  /*3310*/  LEA.HI.X.SX32 R43, R43, R5.reuse, 0x1, P6 ;  /* 0x000000052b2b7211 */ /* 0x080fe200030f0eff */
[----:B------:R-:W-:Y:S01]  /*3320*/  IMAD R69, R82, 0x1d, RZ ;  /* 0x0000001d52457824 */ /* 0x000fe200078e02ff */
[----:B-1----:R-:W-:Y:S01]  /*3330*/  IADD3 R6, P6, PT, R86, R4, RZ ;  /* 0x0000000456067210 */ /* 0x002fe20007fde0ff */
[----:B------:R-:W1:Y:S01]  /*3340*/  LDCU UR4, c[0x0][0x3b0] ;  /* 0x00007600ff0477ac */ /* 0x000e620008000800 */
[----:B--2---:R-:W-:Y:S01]  /*3350*/  SHF.R.U32.HI R40, RZ, 0xb, R68 ;  /* 0x0000000bff287819 */ /* 0x004fe20000011644 */
[----:B------:R2:W5:Y:S01]  /*3360*/  @P4 LDG.E.U16 R49, desc[UR16][R42.64] ;  /* 0x000000102a314981 */ /* 0x000562000c1e1500 */
[----:B------:R-:W-:Y:S01]  /*3370*/  PRMT R51, RZ, 0x7610, R51 ;  /* 0x00007610ff337816 */ /* 0x000fe20000000033 */
[----:B------:R-:W-:Y:S01]  /*3380*/  VIADD R52, R2, 0xfffffff6 ;  /* 0xfffffff602347836 */ /* 0x000fe20000000000 */
[----:B------:R-:W-:-:S02]  /*3390*/  LEA.HI.X.SX32 R7, R89, R5, 0x1, P6 ;  /* 0x0000000559077211 */ /* 0x000fc400030f0eff */
[----:B------:R-:W-:Y:S02]  /*33a0*/  LOP3.LUT P4, RZ, R40, 0x1, RZ, 0xc0, !PT ;  /* 0x0000000128ff7812 */ /* 0x000fe4000788c0ff */
[-C--:B------:R-:W-:Y:S01]  /*33b0*/  IADD3 R40, P6, PT, R55, R4.reuse, RZ ;  /* 0x0000000437287210 */ /* 0x080fe20007fde0ff */
[----:B------:R3:W5:Y:S01]  /*33c0*/  @!P1 LDG.E.U16 R51, desc[UR16][R6.64] ;  /* 0x0000001006339981 */ /* 0x000762000c1e1500 */
[----:B------:R-:W-:Y:S02]  /*33d0*/  PRMT R53, RZ, 0x7610, R53 ;  /* 0x00007610ff357816 */ /* 0x000fe40000000035 */
[-C--:B------:R-:W-:Y:S02]  /*33e0*/  LEA.HI.X.SX32 R41, R86, R5.reuse, 0x1, P6 ;  /* 0x0000000556297211 */ /* 0x080fe400030f0eff */
[----:B------:R-:W-:Y:S02]  /*33f0*/  ISETP.GE.U32.AND P1, PT, R52, 0x7fffffd7, PT ;  /* 0x7fffffd73400780c */ /* 0x000fe40003f26070 */
[----:B------:R-:W-:Y:S01]  /*3400*/  SHF.R.U32.HI R52, RZ, 0xa, R68 ;  /* 0x0000000aff347819 */ /* 0x000fe20000011644 */
[----:B------:R-:W5:Y:S01]  /*3410*/  @!P0 LDG.E.U16 R53, desc[UR16][R40.64] ;  /* 0x0000001028358981 */ /* 0x000f62000c1e1500 */
[----:B------:R-:W-:Y:S01]  /*3420*/  IADD3 R56, P6, PT, R57, R4, RZ ;  /* 0x0000000439387210 */ /* 0x000fe20007fde0ff */
[----:B--2---:R-:W-:Y:S01]  /*3430*/  IMAD R43, R82, 0x2a, RZ ;  /* 0x0000002a522b7824 */ /* 0x004fe200078e02ff */
[----:B------:R-:W-:Y:S01]  /*3440*/  LOP3.LUT P0, RZ, R52, 0x1, RZ, 0xc0, !PT ;  /* 0x0000000134ff7812 */ /* 0x000fe2000780c0ff */
[----:B---3--:R-:W-:Y:S01]  /*3450*/  IMAD R7, R82, 0x15, RZ ;  /* 0x0000001552077824 */ /* 0x008fe200078e02ff */
[----:B------:R-:W-:-:S02]  /*3460*/  LEA.HI.X.SX32 R57, R55, R5, 0x1, P6 ;  /* 0x0000000537397211 */ /* 0x000fc400030f0eff */
[----:B------:R-:W-:Y:S01]  /*3470*/  PRMT R52, RZ, 0x7610, R52 ;  /* 0x00007610ff347816 */ /* 0x000fe20000000034 */
[----:B------:R-:W-:Y:S01]  /*3480*/  VIADD R6, R2, 0xfffffff4 ;  /* 0xfffffff402067836 */ /* 0x000fe20000000000 */
[-C--:B------:R-:W-:Y:S02]  /*3490*/  IADD3 R42, P6, PT, R43, R4.reuse, RZ ;  /* 0x000000042b2a7210 */ /* 0x080fe40007fde0ff */
[----:B------:R-:W-:Y:S02]  /*34a0*/  PRMT R55, RZ, 0x7610, R55 ;  /* 0x00007610ff377816 */ /* 0x000fe40000000037 */
[----:B------:R-:W-:Y:S01]  /*34b0*/  LEA.HI.X.SX32 R43, R7, R5, 0x1, P6 ;  /* 0x00000005072b7211 */ /* 0x000fe200030f0eff */
[----:B------:R2:W5:Y:S01]  /*34c0*/  @P4 LDG.E.U16 R52, desc[UR16][R56.64] ;  /* 0x0000001038344981 */ /* 0x000562000c1e1500 */
[----:B------:R-:W-:Y:S02]  /*34d0*/  ISETP.GE.U32.AND P4, PT, R6, 0x7fffffd5, PT ;  /* 0x7fffffd50600780c */ /* 0x000fe40003f86070 */
[----:B------:R-:W-:Y:S01]  /*34e0*/  SHF.R.U32.HI R7, RZ, 0x9, R68 ;  /* 0x00000009ff077819 */ /* 0x000fe20000011644 */
[----:B------:R-:W5:Y:S01]  /*34f0*/  @P0 LDG.E.U16 R55, desc[UR16][R42.64] ;  /* 0x000000102a370981 */ /* 0x000f62000c1e1500 */
[----:B------:R-:W-:-:S02]  /*3500*/  LEA R6, P6, R82, R4, 0x4 ;  /* 0x0000000452067211 */ /* 0x000fc400078c20ff */
[----:B------:R-:W-:Y:S02]  /*3510*/  LOP3.LUT P0, RZ, R7, 0x1, RZ, 0xc0, !PT ;  /* 0x0000000107ff7812 */ /* 0x000fe4000780c0ff */
[-C--:B------:R-:W-:Y:S02]  /*3520*/  LEA.HI.X.SX32 R7, R90, R5.reuse, 0x1, P6 ;  /* 0x000000055a077211 */ /* 0x080fe400030f0eff */
[----:B--2---:R-:W-:Y:S02]  /*3530*/  PRMT R56, RZ, 0x7610, R56 ;  /* 0x00007610ff387816 */ /* 0x004fe40000000038 */
[----:B------:R-:W-:Y:S02]  /*3540*/  SHF.R.U32.HI R40, RZ, 0x8, R68 ;  /* 0x00000008ff287819 */ /* 0x000fe40000011644 */
[-C--:B------:R-:W-:Y:S02]  /*3550*/  IADD3 R60, P6, PT, R61, R4.reuse, RZ ;  /* 0x000000043d3c7210 */ /* 0x080fe40007fde0ff */
[----:B------:R2:W5:Y:S01]  /*3560*/  @!P5 LDG.E.U16 R56, desc[UR16][R6.64] ;  /* 0x000000100638d981 */ /* 0x000562000c1e1500 */
[----:B------:R-:W-:Y:S01]  /*3570*/  LOP3.LUT P5, RZ, R40, 0x1, RZ, 0xc0, !PT ;  /* 0x0000000128ff7812 */ /* 0x000fe200078ac0ff */
[----:B------:R-:W-:Y:S01]  /*3580*/  IMAD R41, R82, 0x17, RZ ;  /* 0x0000001752297824 */ /* 0x000fe200078e02ff */
[----:B------:R-:W-:Y:S01]  /*3590*/  LEA.HI.X.SX32 R61, R65, R5, 0x1, P6 ;  /* 0x00000005413d7211 */ /* 0x000fe200030f0eff */
[----:B------:R-:W-:Y:S01]  /*35a0*/  VIADD R40, R2, 0xfffffffc ;  /* 0xfffffffc02287836 */ /* 0x000fe20000000000 */
[----:B------:R-:W-:-:S02]  /*35b0*/  IADD3 R62, P6, PT, R63, R4, RZ ;  /* 0x000000043f3e7210 */ /* 0x000fc40007fde0ff */
[----:B------:R-:W-:Y:S01]  /*35c0*/  PRMT R57, RZ, 0x7610, R57 ;  /* 0x00007610ff397816 */ /* 0x000fe20000000039 */
[----:B------:R3:W5:Y:S01]  /*35d0*/  @P0 LDG.E.U16 R54, desc[UR16][R60.64] ;  /* 0x000000103c360981 */ /* 0x000762000c1e1500 */
[-C--:B------:R-:W-:Y:S01]  /*35e0*/  LEA.HI.X.SX32 R63, R41, R5.reuse, 0x1, P6 ;  /* 0x00000005293f7211 */ /* 0x080fe200030f0eff */
[----:B--2---:R-:W-:Y:S01]  /*35f0*/  VIADD R6, R2, 0xfffffff9 ;  /* 0xfffffff902067836 */ /* 0x004fe20000000000 */
[----:B------:R-:W-:Y:S02]  /*3600*/  ISETP.GE.U32.AND P0, PT, R40, 0x7fffffdd, PT ;  /* 0x7fffffdd2800780c */ /* 0x000fe40003f06070 */
[----:B------:R-:W-:Y:S01]  /*3610*/  IADD3 R40, P6, PT, R59, R4, RZ ;  /* 0x000000043b287210 */ /* 0x000fe20007fde0ff */
[----:B------:R-:W5:Y:S01]  /*3620*/  @P5 LDG.E.U16 R57, desc[UR16][R62.64] ;  /* 0x000000103e395981 */ /* 0x000f62000c1e1500 */
[----:B------:R-:W-:Y:S02]  /*3630*/  PRMT R59, RZ, 0x7610, R59 ;  /* 0x00007610ff3b7816 */ /* 0x000fe4000000003b */
[----:B------:R-:W-:-:S02]  /*3640*/  LEA.HI.X.SX32 R41, R91, R5, 0x1, P6 ;  /* 0x000000055b297211 */ /* 0x000fc400030f0eff */
[----:B------:R-:W-:Y:S01]  /*3650*/  ISETP.GE.U32.AND P5, PT, R6, 0x7fffffda, PT ;  /* 0x7fffffda0600780c */ /* 0x000fe20003fa6070 */
[----:B------:R-:W-:Y:S01]  /*3660*/  VIADD R6, R2, 0xfffffff3 ;  /* 0xfffffff302067836 */ /* 0x000fe20000000000 */
[-C--:B------:R-:W-:Y:S01]  /*3670*/  IADD3 R42, P6, PT, R65, R4.reuse, RZ ;  /* 0x00000004412a7210 */ /* 0x080fe20007fde0ff */
[----:B------:R2:W5:Y:S03]  /*3680*/  @!P1 LDG.E.U16 R59, desc[UR16][R40.64] ;  /* 0x00000010283b9981 */ /* 0x000566000c1e1500 */
[-C--:B------:R-:W-:Y:S02]  /*3690*/  LEA.HI.X.SX32 R43, R92, R5.reuse, 0x1, P6 ;  /* 0x000000055c2b7211 */ /* 0x080fe400030f0eff */
[----:B------:R-:W-:Y:S02]  /*36a0*/  ISETP.GE.U32.AND P1, PT, R6, 0x7fffffd4, PT ;  /* 0x7fffffd40600780c */ /* 0x000fe40003f26070 */
[----:B------:R-:W-:Y:S01]  /*36b0*/  IADD3 R6, P6, PT, R93, R4, RZ ;  /* 0x000000045d067210 */ /* 0x000fe20007fde0ff */
[----:B---3--:R-:W-:Y:S01]  /*36c0*/  VIADD R60, R2, 0xfffffff8 ;  /* 0xfffffff8023c7836 */ /* 0x008fe20000000000 */
[----:B------:R3:W5:Y:S02]  /*36d0*/  @!P4 LDG.E.U16 R58, desc[UR16][R42.64] ;  /* 0x000000102a3ac981 */ /* 0x000764000c1e1500 */
[----:B------:R-:W-:-:S02]  /*36e0*/  LEA.HI.X.SX32 R7, R94, R5, 0x1, P6 ;  /* 0x000000055e077211 */ /* 0x000fc400030f0eff */
[----:B--2---:R-:W-:Y:S01]  /*36f0*/  SHF.R.U32.HI R41, RZ, 0x7, R68 ;  /* 0x00000007ff297819 */ /* 0x004fe20000011644 */
[----:B------:R-:W-:Y:S01]  /*3700*/  IMAD R61, R82, 0x18, RZ ;  /* 0x00000018523d7824 */ /* 0x000fe200078e02ff */
[-C--:B------:R-:W-:Y:S01]  /*3710*/  IADD3 R40, P6, PT, R95, R4.reuse, RZ ;  /* 0x000000045f287210 */ /* 0x080fe20007fde0ff */
[----:B------:R2:W5:Y:S01]  /*3720*/  @!P0 LDG.E.U16 R73, desc[UR16][R6.64] ;  /* 0x0000001006498981 */ /* 0x000562000c1e1500 */
[----:B------:R-:W-:Y:S02]  /*3730*/  LOP3.LUT P0, RZ, R41, 0x1, RZ, 0xc0, !PT ;  /* 0x0000000129ff7812 */ /* 0x000fe4000780c0ff */
[----:B------:R-:W-:Y:S01]  /*3740*/  ISETP.GE.U32.AND P4, PT, R60, 0x7fffffd9, PT ;  /* 0x7fffffd93c00780c */ /* 0x000fe20003f86070 */
[----:B------:R-:W-:Y:S01]  /*3750*/  VIADD R60, R2, 0xfffffff2 ;  /* 0xfffffff2023c7836 */ /* 0x000fe20000000000 */
[----:B------:R-:W-:Y:S01]  /*3760*/  LEA.HI.X.SX32 R41, R93, R5, 0x1, P6 ;  /* 0x000000055d297211 */ /* 0x000fe200030f0eff */
[----:B------:R-:W-:Y:S01]  /*3770*/  IMAD R63, R82, 0x30, RZ ;  /* 0x00000030523f7824 */ /* 0x000fe200078e02ff */
[----:B---3--:R-:W-:-:S03]  /*3780*/  IADD3 R42, P6, PT, R61, R4, RZ ;  /* 0x000000043d2a7210 */ /* 0x008fc60007fde0ff */
[----:B------:R-:W5:Y:S01]  /*3790*/  @!P5 LDG.E.U16 R72, desc[UR16][R40.64] ;  /* 0x000000102848d981 */ /* 0x000f62000c1e1500 */
[-C--:B------:R-:W-:Y:S02]  /*37a0*/  LEA.HI.X.SX32 R43, R95, R5.reuse, 0x1, P6 ;  /* 0x000000055f2b7211 */ /* 0x080fe400030f0eff */
[----:B------:R-:W-:Y:S01]  /*37b0*/  ISETP.GE.U32.AND P5, PT, R60, 0x7fffffd3, PT ;  /* 0x7fffffd33c00780c */ /* 0x000fe20003fa6070 */
[C---:B--2---:R-:W-:Y:S01]  /*37c0*/  VIADD R6, R2.reuse, 0xfffffff1 ;  /* 0xfffffff102067836 */ /* 0x044fe20000000000 */
[----:B------:R-:W-:Y:S01]  /*37d0*/  IADD3 R60, P6, PT, R63, R4, RZ ;  /* 0x000000043f3c7210 */ /* 0x000fe20007fde0ff */
[----:B------:R2:W5:Y:S01]  /*37e0*/  @!P1 LDG.E.U16 R74, desc[UR16][R42.64] ;  /* 0x000000102a4a9981 */ /* 0x000562000c1e1500 */
[----:B------:R-:W-:Y:S02]  /*37f0*/  VIADD R7, R2, 0xffffffff ;  /* 0xffffffff02077836 */ /* 0x000fe40000000000 */
[----:B------:R-:W-:Y:S02]  /*3800*/  LEA.HI.X.SX32 R61, R61, R5, 0x1, P6 ;  /* 0x000000053d3d7211 */ /* 0x000fe400030f0eff */
[----:B------:R-:W-:-:S02]  /*3810*/  ISETP.GE.U32.AND P1, PT, R6, 0x7fffffd2, PT ;  /* 0x7fffffd20600780c */ /* 0x000fc40003f26070 */
[-C--:B------:R-:W-:Y:S01]  /*3820*/  IADD3 R6, P6, PT, R96, R4.reuse, RZ ;  /* 0x0000000460067210 */ /* 0x080fe20007fde0ff */
[----:B------:R3:W5:Y:S01]  /*3830*/  @P0 LDG.E.U16 R78, desc[UR16][R60.64] ;  /* 0x000000103c4e0981 */ /* 0x000762000c1e1500 */
[----:B------:R-:W-:Y:S01]  /*3840*/  ISETP.GE.U32.AND P0, PT, R7, 0x7fffffe0, PT ;  /* 0x7fffffe00700780c */ /* 0x000fe20003f06070 */
[C---:B------:R-:W-:Y:S01]  /*3850*/  IMAD R63, R82.reuse, 0x1a, RZ ;  /* 0x0000001a523f7824 */ /* 0x040fe200078e02ff */
[-C--:B------:R-:W-:Y:S02]  /*3860*/  LEA.HI.X.SX32 R7, R97, R5.reuse, 0x1, P6 ;  /* 0x0000000561077211 */ /* 0x080fe400030f0eff */
[----:B--2---:R-:W-:Y:S02]  /*3870*/  SHF.R.U32.HI R43, RZ, 0x6, R68 ;  /* 0x00000006ff2b7819 */ /* 0x004fe40000011644 */
[-C--:B------:R-:W-:Y:S01]  /*3880*/  IADD3 R40, P6, PT, R63, R4.reuse, RZ ;  /* 0x000000043f287210 */ /* 0x080fe20007fde0ff */
[----:B------:R2:W5:Y:S01]  /*3890*/  @!P4 LDG.E.U16 R75, desc[UR16][R6.64] ;  /* 0x00000010064bc981 */ /* 0x000562000c1e1500 */
[----:B------:R-:W-:Y:S01]  /*38a0*/  IADD3 R42, P4, PT, R67, R4, RZ ;  /* 0x00000004432a7210 */ /* 0x000fe20007f9e0ff */
[----:B---3--:R-:W-:Y:S01]  /*38b0*/  IMAD R61, R82, 0x32, RZ ;  /* 0x00000032523d7824 */ /* 0x008fe200078e02ff */
[----:B------:R-:W-:-:S02]  /*38c0*/  LEA.HI.X.SX32 R41, R98, R5, 0x1, P6 ;  /* 0x0000000562297211 */ /* 0x000fc400030f0eff */
[----:B------:R-:W-:Y:S02]  /*38d0*/  LOP3.LUT P6, RZ, R43, 0x1, RZ, 0xc0, !PT ;  /* 0x000000012bff7812 */ /* 0x000fe400078cc0ff */
[----:B------:R-:W-:Y:S01]  /*38e0*/  SHF.R.U32.HI R60, RZ, 0x5, R68 ;  /* 0x00000005ff3c7819 */ /* 0x000fe20000011644 */
[----:B------:R3:W5:Y:S01]  /*38f0*/  @!P5 LDG.E.U16 R77, desc[UR16][R40.64] ;  /* 0x00000010284dd981 */ /* 0x000762000c1e1500 */
[-C--:B------:R-:W-:Y:S01]  /*3900*/  LEA.HI.X.SX32 R43, R96, R5.reuse, 0x1, P4 ;  /* 0x00000005602b7211 */ /* 0x080fe200020f0eff */
[----:B--2---:R-:W-:Y:S01]  /*3910*/  IMAD R7, R82, 0x19, RZ ;  /* 0x0000001952077824 */ /* 0x004fe200078e02ff */
[----:B------:R-:W-:Y:S02]  /*3920*/  LOP3.LUT P4, RZ, R60, 0x1, RZ, 0xc0, !PT ;  /* 0x000000013cff7812 */ /* 0x000fe4000788c0ff */
[-C--:B------:R-:W-:Y:S01]  /*3930*/  IADD3 R60, P5, PT, R61, R4.reuse, RZ ;  /* 0x000000043d3c7210 */ /* 0x080fe20007fbe0ff */
[----:B------:R2:W5:Y:S01]  /*3940*/  @!P1 LDG.E.U16 R76, desc[UR16][R42.64] ;  /* 0x000000102a4c9981 */ /* 0x000562000c1e1500 */
[-C--:B------:R-:W-:Y:S01]  /*3950*/  IADD3 R62, P1, PT, R79, R4.reuse, RZ ;  /* 0x000000044f3e7210 */ /* 0x080fe20007f3e0ff */
[C---:B------:R-:W-:Y:S01]  /*3960*/  IMAD R65, R82.reuse, 0x1b, RZ ;  /* 0x0000001b52417824 */ /* 0x040fe200078e02ff */
[----:B------:R-:W-:Y:S01]  /*3970*/  LEA.HI.X.SX32 R61, R7, R5, 0x1, P5 ;  /* 0x00000005073d7211 */ /* 0x000fe200028f0eff */
[----:B---3--:R-:W-:Y:S01]  /*3980*/  IMAD R41, R82, 0x3a, RZ ;  /* 0x0000003a52297824 */ /* 0x008fe200078e02ff */
[----:B------:R-:W-:-:S02]  /*3990*/  IADD3 R64, P5, PT, R81, R4, RZ ;  /* 0x0000000451407210 */ /* 0x000fc40007fbe0ff */
[-C--:B------:R-:W-:Y:S02]  /*39a0*/  LEA.HI.X.SX32 R63, R63, R5.reuse, 0x1, P1 ;  /* 0x000000053f3f7211 */ /* 0x080fe400008f0eff */
[-C--:B------:R-:W-:Y:S02]  /*39b0*/  IADD3 R66, P1, PT, R99, R4.reuse, RZ ;  /* 0x0000000463427210 */ /* 0x080fe40007f3e0ff */
[-C--:B------:R-:W-:Y:S02]  /*39c0*/  LEA.HI.X.SX32 R65, R65, R5.reuse, 0x1, P5 ;  /* 0x0000000541417211 */ /* 0x080fe400028f0eff */
[----:B------:R-:W-:Y:S01]  /*39d0*/  IADD3 R6, P5, PT, R41, R4, RZ ;  /* 0x0000000429067210 */ /* 0x000fe20007fbe0ff */
[----:B------:R-:W-:Y:S01]  /*39e0*/  IMAD R79, R82, 0x3e, RZ ;  /* 0x0000003e524f7824 */ /* 0x000fe200078e02ff */
[----:B------:R-:W-:Y:S02]  /*39f0*/  SHF.R.U32.HI R41, RZ, 0x4, R68 ;  /* 0x00000004ff297819 */ /* 0x000fe40000011644 */
[----:B------:R-:W-:-:S02]  /*3a00*/  LEA.HI.X.SX32 R67, R67, R5, 0x1, P1 ;  /* 0x0000000543437211 */ /* 0x000fc400008f0eff */
[-C--:B------:R-:W-:Y:S02]  /*3a10*/  IADD3 R40, P1, PT, R105, R4.reuse, RZ ;  /* 0x0000000469287210 */ /* 0x080fe40007f3e0ff */
[-C--:B------:R-:W-:Y:S01]  /*3a20*/  LEA.HI.X.SX32 R7, R69, R5.reuse, 0x1, P5 ;  /* 0x0000000545077211 */ /* 0x080fe200028f0eff */
[----:B--2---:R-:W-:Y:S01]  /*3a30*/  IMAD R43, R82, 0x1f, RZ ;  /* 0x0000001f522b7824 */ /* 0x004fe200078e02ff */
[----:B------:R-:W-:Y:S02]  /*3a40*/  LOP3.LUT P5, RZ, R41, 0x1, RZ, 0xc0, !PT ;  /* 0x0000000129ff7812 */ /* 0x000fe400078ac0ff */
[----:B------:R-:W-:Y:S02]  /*3a50*/  LEA.HI.X.SX32 R41, R71, R5, 0x1, P1 ;  /* 0x0000000547297211 */ /* 0x000fe400008f0eff */
[----:B------:R-:W-:Y:S02]  /*3a60*/  IADD3 R42, P1, PT, R79, R4, RZ ;  /* 0x000000044f2a7210 */ /* 0x000fe40007f3e0ff */
[----:B------:R-:W-:-:S02]  /*3a70*/  SHF.R.U32.HI R69, RZ, 0x3, R68 ;  /* 0x00000003ff457819 */ /* 0x000fc40000011644 */
[----:B------:R-:W-:Y:S02]  /*3a80*/  PRMT R70, RZ, 0x7610, R70 ;  /* 0x00007610ff467816 */ /* 0x000fe40000000046 */
[----:B------:R-:W-:Y:S02]  /*3a90*/  LEA.HI.X.SX32 R43, R43, R5, 0x1, P1 ;  /* 0x000000052b2b7211 */ /* 0x000fe400008f0eff */
[----:B------:R-:W-:Y:S02]  /*3aa0*/  LOP3.LUT P1, RZ, R69, 0x1, RZ, 0xc0, !PT ;  /* 0x0000000145ff7812 */ /* 0x000fe4000782c0ff */
[----:B------:R-:W-:Y:S01]  /*3ab0*/  PRMT R69, RZ, 0x7610, R69 ;  /* 0x00007610ff457816 */ /* 0x000fe20000000045 */
[----:B------:R-:W5:Y:S01]  /*3ac0*/  @!P0 LDG.E.U16 R70, desc[UR16][R4.64] ;  /* 0x0000001004468981 */ /* 0x000f62000c1e1500 */
[----:B------:R-:W-:Y:S02]  /*3ad0*/  SHF.R.U32.HI R71, RZ, 0x2, R68 ;  /* 0x00000002ff477819 */ /* 0x000fe40000011644 */
[----:B------:R-:W-:-:S02]  /*3ae0*/  LOP3.LUT R99, R101, 0x1f, RZ, 0xc0, !PT ;  /* 0x0000001f65637812 */ /* 0x000fc400078ec0ff */
[----:B------:R-:W-:Y:S01]  /*3af0*/  SHF.R.U32.HI R68, RZ, 0x1, R68 ;  /* 0x00000001ff447819 */ /* 0x000fe20000011644 */
[----:B------:R-:W5:Y:S01]  /*3b00*/  @P6 LDG.E.U16 R69, desc[UR16][R60.64] ;  /* 0x000000103c456981 */ /* 0x000f62000c1e1500 */
[----:B------:R-:W-:Y:S02]  /*3b10*/  LOP3.LUT P0, RZ, R71, 0x1, RZ, 0xc0, !PT ;  /* 0x0000000147ff7812 */ /* 0x000fe4000780c0ff */
[----:B------:R-:W-:Y:S02]  /*3b20*/  PRMT R71, RZ, 0x7610, R71 ;  /* 0x00007610ff477816 */ /* 0x000fe40000000047 */
[----:B------:R-:W-:Y:S01]  /*3b30*/  LOP3.LUT P6, RZ, R68, 0x1, RZ, 0xc0, !PT ;  /* 0x0000000144ff7812 */ /* 0x000fe200078cc0ff */
[----:B------:R-:W-:Y:S01]  /*3b40*/  IMAD R68, R99, R83, RZ ;  /* 0x0000005363447224 */ /* 0x000fe200078e02ff */
[----:B------:R-:W-:Y:S01]  /*3b50*/  PRMT R79, RZ, 0x7610, R79 ;  /* 0x00007610ff4f7816 */ /* 0x000fe2000000004f */
[----:B-1----:R-:W-:Y:S01]  /*3b60*/  IMAD R22, R22, UR4, RZ ;  /* 0x0000000416167c24 */ /* 0x002fe2000f8e02ff */
[----:B------:R-:W5:Y:S02]  /*3b70*/  @P4 LDG.E.U16 R71, desc[UR16][R62.64] ;  /* 0x000000103e474981 */ /* 0x000f64000c1e1500 */
[----:B------:R-:W-:Y:S01]  /*3b80*/  LEA R105, P4, R68, UR14, 0x1 ;  /* 0x0000000e44697c11 */ /* 0x000fe2000f8808ff */
[----:B------:R-:W-:Y:S01]  /*3b90*/  IMAD R28, R28, UR4, RZ ;  /* 0x000000041c1c7c24 */ /* 0x000fe2000f8e02ff */
[----:B------:R-:W-:Y:S01]  /*3ba0*/  PRMT R80, RZ, 0x7610, R80 ;  /* 0x00007610ff507816 */ /* 0x000fe20000000050 */
[----:B------:R1:W5:Y:S01]  /*3bb0*/  @P1 LDG.E.U16 R79, desc[UR16][R66.64] ;  /* 0x00000010424f1981 */ /* 0x000362000c1e1500 */
[----:B------:R-:W-:Y:S01]  /*3bc0*/  LEA.HI.X.SX32 R122, R68, UR15, 0x1, P4 ;  /* 0x0000000f447a7c11 */ /* 0x000fe2000a0f0eff */
[----:B------:R-:W-:Y:S01]  /*3bd0*/  IMAD R26, R26, UR4, RZ ;  /* 0x000000041a1a7c24 */ /* 0x000fe2000f8e02ff */
[CC--:B------:R-:W-:Y:S01]  /*3be0*/  LEA R152, P1, R22.reuse, R105.reuse, 0x1 ;  /* 0x0000006916987211 */ /* 0x0c0fe200078208ff */
[----:B------:R-:W-:Y:S01]  /*3bf0*/  IMAD R33, R33, UR4, RZ ;  /* 0x0000000421217c24 */ /* 0x000fe2000f8e02ff */
[----:B------:R2:W5:Y:S02]  /*3c00*/  @P5 LDG.E.U16 R80, desc[UR16][R64.64] ;  /* 0x0000001040505981 */ /* 0x000564000c1e1500 */
[----:B------:R-:W-:Y:S01]  /*3c10*/  LEA.HI.X.SX32 R161, R22, R122, 0x1, P1 ;  /* 0x0000007a16a17211 */ /* 0x000fe200008f0eff */
[----:B------:R-:W-:Y:S01]  /*3c20*/  IMAD R32, R32, UR4, RZ ;  /* 0x0000000420207c24 */ /* 0x000fe2000f8e02ff */
[----:B------:R-:W-:-:S02]  /*3c30*/  LEA R146, P1, R28, R105, 0x1 ;  /* 0x000000691c927211 */ /* 0x000fc400078208ff */
[-C--:B------:R-:W-:Y:S01]  /*3c40*/  LEA R148, P5, R26, R105.reuse, 0x1 ;  /* 0x000000691a947211 */ /* 0x080fe200078a08ff */
[----:B------:R-:W-:Y:S01]  /*3c50*/  IMAD R38, R38, UR4, RZ ;  /* 0x0000000426267c24 */ /* 0x000fe2000f8e02ff */
[-C--:B------:R-:W-:Y:S01]  /*3c60*/  LEA.HI.X.SX32 R155, R28, R122.reuse, 0x1, P1 ;  /* 0x0000007a1c9b7211 */ /* 0x080fe200008f0eff */
[----:B------:R-:W-:Y:S01]  /*3c70*/  IMAD R36, R36, UR4, RZ ;  /* 0x0000000424247c24 */ /* 0x000fe2000f8e02ff */
[-C--:B------:R-:W-:Y:S02]  /*3c80*/  LEA.HI.X.SX32 R157, R26, R122.reuse, 0x1, P5 ;  /* 0x0000007a1a9d7211 */ /* 0x080fe400028f0eff */
[CC--:B-1----:R-:W-:Y:S02]  /*3c90*/  LEA R66, P1, R33.reuse, R105.reuse, 0x1 ;  /* 0x0000006921427211 */ /* 0x0c2fe400078208ff */
[----:B------:R-:W-:Y:S01]  /*3ca0*/  LEA R68, P5, R32, R105, 0x1 ;  /* 0x0000006920447211 */ /* 0x000fe200078a08ff */
[----:B------:R-:W-:Y:S01]  /*3cb0*/  IMAD R16, R16, UR4, RZ ;  /* 0x0000000410107c24 */ /* 0x000fe2000f8e02ff */
[-C--:B------:R-:W-:Y:S01]  /*3cc0*/  LEA.HI.X.SX32 R67, R33, R122.reuse, 0x1, P1 ;  /* 0x0000007a21437211 */ /* 0x080fe200008f0eff */
[----:B------:R-:W-:Y:S01]  /*3cd0*/  IMAD R11, R11, UR4, RZ ;  /* 0x000000040b0b7c24 */ /* 0x000fe2000f8e02ff */
[----:B------:R-:W-:-:S02]  /*3ce0*/  LEA.HI.X.SX32 R151, R32, R122, 0x1, P5 ;  /* 0x0000007a20977211 */ /* 0x000fc400028f0eff */
[-C--:B------:R-:W-:Y:S02]  /*3cf0*/  LEA R60, P1, R38, R105.reuse, 0x1 ;  /* 0x00000069263c7211 */ /* 0x080fe400078208ff */
[-C--:B------:R-:W-:Y:S01]  /*3d00*/  LEA R62, P5, R36, R105.reuse, 0x1 ;  /* 0x00000069243e7211 */ /* 0x080fe200078a08ff */
[----:B------:R-:W-:Y:S01]  /*3d10*/  IMAD R8, R8, UR4, RZ ;  /* 0x0000000408087c24 */ /* 0x000fe2000f8e02ff */
[-C--:B------:R-:W-:Y:S01]  /*3d20*/  LEA.HI.X.SX32 R61, R38, R122.reuse, 0x1, P1 ;  /* 0x0000007a263d7211 */ /* 0x080fe200008f0eff */
[----:B------:R-:W-:Y:S01]  /*3d30*/  IMAD R12, R12, UR4, RZ ;  /* 0x000000040c0c7c24 */ /* 0x000fe2000f8e02ff */
[-C--:B------:R-:W-:Y:S01]  /*3d40*/  LEA.HI.X.SX32 R63, R36, R122.reuse, 0x1, P5 ;  /* 0x0000007a243f7211 */ /* 0x080fe200028f0eff */
[----:B------:R-:W-:Y:S01]  /*3d50*/  IMAD R20, R20, UR4, RZ ;  /* 0x0000000414147c24 */ /* 0x000fe2000f8e02ff */
[-C--:B------:R-:W-:Y:S02]  /*3d60*/  LEA R138, P1, R16, R105.reuse, 0x1 ;  /* 0x00000069108a7211 */ /* 0x080fe400078208ff */
[-C--:B------:R-:W-:Y:S01]  /*3d70*/  LEA R140, P5, R11, R105.reuse, 0x1 ;  /* 0x000000690b8c7211 */ /* 0x080fe200078a08ff */
[----:B------:R-:W-:Y:S01]  /*3d80*/  IMAD R24, R24, UR4, RZ ;  /* 0x0000000418187c24 */ /* 0x000fe2000f8e02ff */
[-C--:B------:R-:W-:Y:S01]  /*3d90*/  LEA.HI.X.SX32 R145, R16, R122.reuse, 0x1, P1 ;  /* 0x0000007a10917211 */ /* 0x080fe200008f0eff */
[----:B------:R-:W-:Y:S01]  /*3da0*/  IMAD R29, R29, UR4, RZ ;  /* 0x000000041d1d7c24 */ /* 0x000fe2000f8e02ff */
[----:B------:R-:W-:Y:S01]  /*3db0*/  LEA R154, P4, R8, R105, 0x1 ;  /* 0x00000069089a7211 */ /* 0x000fe200078808ff */
        /* <DEDUP_REMOVED lines=9> */
[----:B------:R-:W-:Y:S02]  /*3e50*/  LEA R150, P4, R24, R105, 0x1 ;  /* 0x0000006918967211 */ /* 0x000fe400078808ff */
[----:B------:R-:W-:-:S02]  /*3e60*/  LEA.HI.X.SX32 R141, R20, R122, 0x1, P5 ;  /* 0x0000007a148d7211 */ /* 0x000fc400028f0eff */
[-C--:B------:R-:W-:Y:S02]  /*3e70*/  LEA R126, P1, R29, R105.reuse, 0x1 ;  /* 0x000000691d7e7211 */ /* 0x080fe400078208ff */
[-C--:B------:R-:W-:Y:S01]  /*3e80*/  LEA R128, P5, R19, R105.reuse, 0x1 ;  /* 0x0000006913807211 */ /* 0x080fe200078a08ff */
[----:B------:R-:W-:Y:S01]  /*3e90*/  IMAD R10, R10, UR4, RZ ;  /* 0x000000040a0a7c24 */ /* 0x000fe2000f8e02ff */
[-C--:B------:R-:W-:Y:S02]  /*3ea0*/  LEA.HI.X.SX32 R159, R24, R122.reuse, 0x1, P4 ;  /* 0x0000007a189f7211 */ /* 0x080fe400020f0eff */
        /* <DEDUP_REMOVED lines=10> */
[----:B------:R-:W-:Y:S02]  /*3f50*/  LEA.HI.X.SX32 R129, R27, R122, 0x1, P5 ;  /* 0x0000007a1b817211 */ /* 0x000fe400028f0eff */
[----:B------:R-:W-:-:S02]  /*3f60*/  LEA R30, P1, R10, R105, 0x1 ;  /* 0x000000690a1e7211 */ /* 0x000fc400078208ff */
[-C--:B------:R-:W-:Y:S01]  /*3f70*/  LEA R32, P5, R37, R105.reuse, 0x1 ;  /* 0x0000006925207211 */ /* 0x080fe200078a08ff */
[----:B------:R-:W-:Y:S01]  /*3f80*/  IMAD R21, R21, UR4, RZ ;  /* 0x0000000415157c24 */ /* 0x000fe2000f8e02ff */
[-C--:B------:R-:W-:Y:S01]  /*3f90*/  LEA.HI.X.SX32 R31, R10, R122.reuse, 0x1, P1 ;  /* 0x0000007a0a1f7211 */ /* 0x080fe200008f0eff */
[----:B------:R-:W-:Y:S01]  /*3fa0*/  VIADD R100, R2, 0x1f ;  /* 0x0000001f02647836 */ /* 0x000fe20000000000 */
[-C--:B------:R-:W-:Y:S02]  /*3fb0*/  LEA.HI.X.SX32 R33, R37, R122.reuse, 0x1, P5 ;  /* 0x0000007a25217211 */ /* 0x080fe400028f0eff */
[CC--:B------:R-:W-:Y:S02]  /*3fc0*/  LEA R24, P1, R17.reuse, R105.reuse, 0x1 ;  /* 0x0000006911187211 */ /* 0x0c0fe400078208ff */
[----:B------:R-:W-:Y:S02]  /*3fd0*/  LEA R26, P5, R14, R105, 0x1 ;  /* 0x000000690e1a7211 */ /* 0x000fe400078a08ff */
[----:B------:R-:W-:-:S02]  /*3fe0*/  LEA.HI.X.SX32 R117, R17, R122, 0x1, P1 ;  /* 0x0000007a11757211 */ /* 0x000fc400008f0eff */
[-C--:B------:R-:W-:Y:S02]  /*3ff0*/  LEA.HI.X.SX32 R27, R14, R122.reuse, 0x1, P5 ;  /* 0x0000007a0e1b7211 */ /* 0x080fe400028f0eff */
[C---:B------:R-:W-:Y:S02]  /*4000*/  LEA R20, P1, R21.reuse, R105, 0x1 ;  /* 0x0000006915147211 */ /* 0x040fe400078208ff */
[----:B------:R-:W-:Y:S02]  /*4010*/  ISETP.GT.AND P5, PT, R100, 0x1f, PT ;  /* 0x0000001f6400780c */ /* 0x000fe40003fa4270 */
[----:B------:R-:W-:Y:S02]  /*4020*/  LEA.HI.X.SX32 R21, R21, R122, 0x1, P1 ;  /* 0x0000007a15157211 */ /* 0x000fe400008f0eff */
[----:B------:R-:W-:Y:S02]  /*4030*/  ISETP.LT.AND P1, PT, R99, R2, P5 ;  /* 0x000000026300720c */ /* 0x000fe40002f21270 */
[----:B------:R-:W-:-:S02]  /*4040*/  PRMT R106, RZ, 0x7610, R106 ;  /* 0x00007610ff6a7816 */ /* 0x000fc4000000006a */
[----:B------:R-:W-:Y:S02]  /*4050*/  PRMT R19, RZ, 0x7610, R19 ;  /* 0x00007610ff137816 */ /* 0x000fe40000000013 */
[----:B------:R-:W-:Y:S02]  /*4060*/  PRMT R2, RZ, 0x7610, R2 ;  /* 0x00007610ff027816 */ /* 0x000fe40000000002 */
[----:B------:R0:W5:Y:S04]  /*4070*/  @P0 LDG.E.U16 R106, desc[UR16][R6.64] ;  /* 0x00000010066a0981 */ /* 0x000168000c1e1500 */
[----:B------:R0:W5:Y:S04]  /*4080*/  @P6 LDG.E.U16 R19, desc[UR16][R40.64] ;  /* 0x0000001028136981 */ /* 0x000168000c1e1500 */
[----:B------:R0:W5:Y:S01]  /*4090*/  @!P3 LDG.E.U16 R2, desc[UR16][R42.64] ;  /* 0x000000102a02b981 */ /* 0x000162000c1e1500 */
[----:B------:R-:W-:-:S02]  /*40a0*/  IMAD R35, R35, UR4, RZ ;  /* 0x0000000423237c24 */ /* 0x000fc4000f8e02ff */
[----:B------:R-:W-:-:S03]  /*40b0*/  IMAD R9, R9, UR4, RZ ;  /* 0x0000000409097c24 */ /* 0x000fc6000f8e02ff */
[----:B--2---:R-:W-:Y:S01]  /*40c0*/  LEA R64, P4, R35, R105, 0x1 ;  /* 0x0000006923407211 */ /* 0x004fe200078808ff */
[----:B------:R-:W-:-:S03]  /*40d0*/  IMAD R18, R18, UR4, RZ ;  /* 0x0000000412127c24 */ /* 0x000fc6000f8e02ff */
[----:B------:R-:W-:Y:S02]  /*40e0*/  LEA.HI.X.SX32 R65, R35, R122, 0x1, P4 ;  /* 0x0000007a23417211 */ /* 0x000fe400020f0eff */
[----:B------:R-:W-:Y:S01]  /*40f0*/  LEA R142, P4, R9, R105, 0x1 ;  /* 0x00000069098e7211 */ /* 0x000fe200078808ff */
        /* <DEDUP_REMOVED lines=10> */
[-C--:B------:R-:W-:Y:S02]  /*41a0*/  LEA.HI.X.SX32 R131, R23, R122.reuse, 0x1, P4 ;  /* 0x0000007a17837211 */ /* 0x080fe400020f0eff */
[C---:B------:R-:W-:Y:S01]  /*41b0*/  LEA R119, P4, R34.reuse, R105, 0x1 ;  /* 0x0000006922777211 */ /* 0x040fe200078808ff */
[----:B------:R-:W-:Y:S02]  /*41c0*/  IMAD R25, R25, UR4, RZ ;  /* 0x0000000419197c24 */ /* 0x000fe4000f8e02ff */
[----:B------:R-:W-:Y:S01]  /*41d0*/  IMAD R39, R39, UR4, RZ ;  /* 0x0000000427277c24 */ /* 0x000fe2000f8e02ff */
[----:B------:R-:W-:Y:S01]  /*41e0*/  LEA.HI.X.SX32 R35, R34, R122, 0x1, P4 ;  /* 0x0000007a22237211 */ /* 0x000fe200020f0eff */
[----:B------:R-:W-:-:S04]  /*41f0*/  @!UP1 UIADD3 UR4, UPT, UPT, -UR5, 0x100000, URZ ;  /* 0x0010000005049890 */ /* 0x000fc8000fffe1ff */
[----:B------:R-:W-:Y:S02]  /*4200*/  @!UP1 USHF.L.U32 UR5, UR4, 0xb, URZ ;  /* 0x0000000b04059899 */ /* 0x000fe400080006ff */
[----:B------:R-:W-:Y:S01]  /*4210*/  @!UP1 USHF.L.U32 UR4, UR4, 0x1, URZ ;  /* 0x0000000104049899 */ /* 0x000fe200080006ff */
[----:B------:R-:W-:Y:S01]  /*4220*/  LEA R28, P4, R13, R105, 0x1 ;  /* 0x000000690d1c7211 */ /* 0x000fe200078808ff */
[----:B------:R-:W-:-:S03]  /*4230*/  VOTEU.ALL UP1, P2 ;  /* 0x0000000000ff7886 */ /* 0x000fc60001020000 */
[----:B------:R-:W-:Y:S02]  /*4240*/  LEA.HI.X.SX32 R29, R13, R122, 0x1, P4 ;  /* 0x0000007a0d1d7211 */ /* 0x000fe400020f0eff */
[----:B------:R-:W-:-:S04]  /*4250*/  LEA R22, P4, R25, R105, 0x1 ;  /* 0x0000006919167211 */ /* 0x000fc800078808ff */
[----:B------:R-:W-:Y:S01]  /*4260*/  LEA.HI.X.SX32 R23, R25, R122, 0x1, P4 ;  /* 0x0000007a19177211 */ /* 0x000fe200020f0eff */
[----:B------:R0:W1:Y:S01]  /*4270*/  @!UP1 SYNCS.EXCH.64 URZ, [UR8+0x4008], UR4 ;  /* 0x0040080408ff95b2 */ /* 0x0000620008000100 */
[----:B------:R-:W-:-:S04]  /*4280*/  LEA R105, P4, R39, R105, 0x1 ;  /* 0x0000006927697211 */ /* 0x000fc800078808ff */
[----:B------:R-:W-:Y:S01]  /*4290*/  LEA.HI.X.SX32 R122, R39, R122, 0x1, P4 ;  /* 0x0000007a277a7211 */ /* 0x000fe200020f0eff */
[----:B0-----:R-:W-:Y:S08]  /*42a0*/  @!P5 BRA `(.L_x_12) ;  /* 0x000000000044d947 */ /* 0x001ff00003800000 */
[----:B-----5:R-:W-:Y:S02]  /*42b0*/  PRMT R4, R70, 0x5410, R45 ;  /* 0x0000541046047816 */ /* 0x020fe4000000002d */
[----:B------:R-:W-:Y:S02]  /*42c0*/  PRMT R5, R46, 0x5410, R73 ;  /* 0x000054102e057816 */ /* 0x000fe40000000049 */
[----:B------:R-:W-:Y:S02]  /*42d0*/  PRMT R6, R50, 0x5410, R51 ;  /* 0x0000541032067816 */ /* 0x000fe40000000033 */
[----:B------:R-:W-:Y:S02]  /*42e0*/  PRMT R7, R72, 0x5410, R75 ;  /* 0x0000541048077816 */ /* 0x000fe4000000004b */
[----:B------:R-:W-:Y:S02]  /*42f0*/  PRMT R8, R56, 0x5410, R59 ;  /* 0x0000541038087816 */ /* 0x000fe4000000003b */
[----:B------:R-:W-:-:S02]  /*4300*/  PRMT R9, R53, 0x5410, R58 ;  /* 0x0000541035097816 */ /* 0x000fc4000000003a */
[----:B------:R-:W-:Y:S02]  /*4310*/  PRMT R10, R74, 0x5410, R77 ;  /* 0x000054104a0a7816 */ /* 0x000fe4000000004d */
        /* <DEDUP_REMOVED lines=8> */
[----:B------:R-:W-:-:S04]  /*43a0*/  PRMT R19, R19, 0x5410, R2 ;  /* 0x0000541013137816 */ /* 0x000fc80000000002 */
[----:B------:R0:W-:Y:S03]  /*43b0*/  STTM.x16 tmem[UR9+0x100], R4 ;  /* 0x00010004000079ed */ /* 0x0001e60008240009 */
.L_x_12:
[----:B------:R-:W2:Y:S02]  /*43c0*/  FENCE.VIEW.ASYNC.T ;  /* 0x00000000000073c6 */ /* 0x000ea40000000200 */
[----:B-12---:R-:W-:Y:S01]  /*43d0*/  BAR.SYNC.DEFER_BLOCKING 0x0 ;  /* 0x0000000000007b1d */ /* 0x006fe20000010000 */
[----:B0-----:R-:W-:Y:S01]  /*43e0*/  PRMT R4, RZ, 0x7610, R4 ;  /* 0x00007610ff047816 */ /* 0x001fe20000000004 */
[----:B-----5:R-:W-:Y:S01]  /*43f0*/  IMAD.MOV.U32 R80, RZ, RZ, R154 ;  /* 0x000000ffff507224 */ /* 0x020fe200078e009a */
[----:B------:R-:W-:Y:S01]  /*4400*/  PRMT R6, RZ, 0x7610, R6 ;  /* 0x00007610ff067816 */ /* 0x000fe20000000006 */
[----:B------:R-:W-:Y:S01]  /*4410*/  IMAD.MOV.U32 R76, RZ, RZ, R150 ;  /* 0x000000ffff4c7224 */ /* 0x000fe200078e0096 */
        /* <DEDUP_REMOVED lines=60> */
[----:B------:R-:W2:Y:S01]  /*47e0*/  @P1 LDG.E.U16 R4, desc[UR16][R80.64] ;  /* 0x0000001050041981 */ /* 0x000ea2000c1e1500 */
[----:B------:R-:W-:Y:S01]  /*47f0*/  IMAD.MOV.U32 R42, RZ, RZ, R126 ;  /* 0x000000ffff2a7224 */ /* 0x000fe200078e007e */
[----:B------:R-:W0:Y:S01]  /*4800*/  LDCU UR4, c[0x0][0x3a0] ;  /* 0x00007400ff0477ac */ /* 0x000e220008000800 */
[----:B------:R-:W-:Y:S01]  /*4810*/  IMAD.MOV.U32 R43, RZ, RZ, R133 ;  /* 0x000000ffff2b7224 */ /* 0x000fe200078e0085 */
[----:B------:R-:W3:Y:S01]  /*4820*/  @P1 LDG.E.U16 R6, desc[UR16][R76.64] ;  /* 0x000000104c061981 */ /* 0x000ee2000c1e1500 */
[----:B------:R-:W-:-:S02]  /*4830*/  IMAD.MOV.U32 R39, RZ, RZ, R129 ;  /* 0x000000ffff277224 */ /* 0x000fc400078e0081 */
[----:B------:R-:W-:Y:S01]  /*4840*/  IMAD.MOV.U32 R34, RZ, RZ, R119 ;  /* 0x000000ffff227224 */ /* 0x000fe200078e0077 */
[----:B------:R-:W4:Y:S01]  /*4850*/  @P1 LDG.E.U16 R8, desc[UR16][R72.64] ;  /* 0x0000001048081981 */ /* 0x000f22000c1e1500 */
[----:B------:R-:W-:Y:S02]  /*4860*/  IMAD.MOV.U32 R2, RZ, RZ, R105 ;  /* 0x000000ffff027224 */ /* 0x000fe400078e0069 */
[----:B------:R-:W-:Y:S01]  /*4870*/  IMAD.MOV.U32 R3, RZ, RZ, R122 ;  /* 0x000000ffff037224 */ /* 0x000fe200078e007a */
[----:B------:R-:W4:Y:S04]  /*4880*/  @P1 LDG.E.U16 R10, desc[UR16][R68.64] ;  /* 0x00000010440a1981 */ /* 0x000f28000c1e1500 */
        /* <DEDUP_REMOVED lines=27> */
[----:B------:R-:W4:Y:S01]  /*4a40*/  @P1 LDG.E.U16 R127, desc[UR16][R2.64] ;  /* 0x00000010027f1981 */ /* 0x000f22000c1e1500 */
[----:B------:R-:W-:-:S02]  /*4a50*/  SHF.R.S32.HI R117, RZ, 0x6, R101 ;  /* 0x00000006ff757819 */ /* 0x000fc40000011465 */
[----:B------:R-:W-:Y:S02]  /*4a60*/  SHF.R.S32.HI R122, RZ, 0x1f, R103 ;  /* 0x0000001fff7a7819 */ /* 0x000fe40000011467 */
[----:B------:R-:W-:Y:S01]  /*4a70*/  SGXT R117, R117, 0x1 ;  /* 0x000000017575781a */ /* 0x000fe20000000200 */
[----:B------:R-:W-:Y:S01]  /*4a80*/  IMAD.SHL.U32 R105, R82, 0x20, RZ ;  /* 0x0000002052697824 */ /* 0x000fe200078e00ff */
[----:B------:R-:W-:Y:S01]  /*4a90*/  SHF.L.U64.HI R103, R103, 0x1, R122 ;  /* 0x0000000167677819 */ /* 0x000fe2000001027a */
[----:B------:R-:W-:Y:S01]  /*4aa0*/  IMAD.SHL.U32 R101, R101, 0x2, RZ ;  /* 0x0000000265657824 */ /* 0x000fe200078e00ff */
[----:B------:R-:W-:Y:S01]  /*4ab0*/  LOP3.LUT R122, R117, 0x90, RZ, 0xc0, !PT ;  /* 0x00000090757a7812 */ /* 0x000fe200078ec0ff */
[----:B------:R-:W-:-:S03]  /*4ac0*/  IMAD.WIDE R102, R105, 0x2, R102 ;  /* 0x0000000269667825 */ /* 0x000fc600078e0266 */
[----:B------:R-:W-:Y:S02]  /*4ad0*/  LOP3.LUT R101, R122, 0x7e, R101, 0x78, !PT ;  /* 0x0000007e7a657812 */ /* 0x000fe400078e7865 */
[----:B------:R-:W-:Y:S02]  /*4ae0*/  IADD3 R151, P1, PT, R102, UR12, RZ ;  /* 0x0000000c66977c10 */ /* 0x000fe4000ff3e0ff */
[----:B------:R-:W-:Y:S01]  /*4af0*/  LOP3.LUT R102, R101, 0x20, RZ, 0x3c, !PT ;  /* 0x0000002065667812 */ /* 0x000fe200078e3cff */
[----:B0-----:R-:W-:-:S04]  /*4b00*/  UIADD3 UR5, UPT, UPT, UR4, 0x1f, URZ ;  /* 0x0000001f04057890 */ /* 0x001fc8000fffe0ff */
[----:B------:R-:W-:-:S04]  /*4b10*/  USHF.R.S32.HI UR4, URZ, 0x1f, UR5 ;  /* 0x0000001fff047899 */ /* 0x000fc80008011405 */
[----:B------:R-:W-:Y:S01]  /*4b20*/  ULEA.HI UR4, UR4, UR5, URZ, 0x5 ;  /* 0x0000000504047291 */ /* 0x000fe2000f8f28ff */
[----:B------:R-:W-:-:S03]  /*4b30*/  LOP3.LUT P0, RZ, R104, UR11, RZ, 0xfc, !PT ;  /* 0x0000000b68ff7c12 */ /* 0x000fc6000f80fcff */
[----:B------:R-:W-:Y:S01]  /*4b40*/  USHF.R.S32.HI UR4, URZ, 0x5, UR4 ;  /* 0x00000005ff047899 */ /* 0x000fe20008011404 */
[----:B------:R-:W-:Y:S02]  /*4b50*/  IADD3.X R153, PT, PT, R103, UR13, RZ, P1, !PT ;  /* 0x0000000d67997c10 */ /* 0x000fe40008ffe4ff */
[----:B------:R-:W-:Y:S01]  /*4b60*/  ISETP.LT.OR P1, PT, R100, 0x20, P0 ;  /* 0x000000206400780c */ /* 0x000fe20000721670 */
[----:B------:R-:W-:-:S04]  /*4b70*/  UISETP.LT.AND UP1, UPT, UR4, 0x1, UPT ;  /* 0x000000010400788c */ /* 0x000fc8000bf21270 */
[----:B------:R-:W-:Y:S01]  /*4b80*/  USEL UR4, UR4, 0x1, !UP1 ;  /* 0x0000000104047887 */ /* 0x000fe2000c800000 */
[----:B------:R-:W-:Y:S01]  /*4b90*/  IMAD.SHL.U32 R121, R83, 0x20, RZ ;  /* 0x0000002053797824 */ /* 0x000fe200078e00ff */
[----:B------:R-:W-:Y:S02]  /*4ba0*/  SHF.R.S32.HI R83, RZ, 0x1f, R82 ;  /* 0x0000001fff537819 */ /* 0x000fe40000011452 */
[----:B------:R-:W-:Y:S01]  /*4bb0*/  UIADD3 UR11, UPT, UPT, UR4, -0x1, URZ ;  /* 0xffffffff040b7890 */ /* 0x000fe2000fffe0ff */
[C---:B------:R-:W-:Y:S02]  /*4bc0*/  IMAD R119, R82.reuse, 0xf, RZ ;  /* 0x0000000f52777824 */ /* 0x040fe400078e02ff */
[C---:B------:R-:W-:Y:S02]  /*4bd0*/  IMAD R117, R82.reuse, 0x11, RZ ;  /* 0x0000001152757824 */ /* 0x040fe400078e02ff */
[----:B------:R-:W-:Y:S01]  /*4be0*/  IMAD R104, R82, 0x1d, RZ ;  /* 0x0000001d52687824 */ /* 0x000fe200078e02ff */
[----:B------:R-:W-:-:S02]  /*4bf0*/  UISETP.NE.U32.AND UP1, UPT, UR11, URZ, UPT ;  /* 0x000000ff0b00728c */ /* 0x000fc4000bf25070 */
[----:B------:R-:W-:Y:S01]  /*4c00*/  UIADD3 UR19, UPT, UPT, UR18, 0x100, URZ ;  /* 0x0000010012137890 */ /* 0x000fe2000fffe0ff */
[C---:B------:R-:W-:Y:S01]  /*4c10*/  IMAD R103, R82.reuse, 0x1e, RZ ;  /* 0x0000001e52677824 */ /* 0x040fe200078e02ff */
[----:B------:R-:W-:Y:S02]  /*4c20*/  SHF.L.U64.HI R83, R82, 0x1, R83 ;  /* 0x0000000152537819 */ /* 0x000fe40000010253 */
[----:B------:R-:W-:Y:S02]  /*4c30*/  SHF.R.S32.HI R124, RZ, 0x1f, R89 ;  /* 0x0000001fff7c7819 */ /* 0x000fe40000011459 */
[----:B------:R-:W-:Y:S02]  /*4c40*/  SHF.R.S32.HI R126, RZ, 0x1f, R97 ;  /* 0x0000001fff7e7819 */ /* 0x000fe40000011461 */
[----:B------:R-:W-:Y:S02]  /*4c50*/  SHF.R.S32.HI R128, RZ, 0x1f, R91 ;  /* 0x0000001fff807819 */ /* 0x000fe4000001145b */
[----:B------:R-:W-:-:S02]  /*4c60*/  SHF.R.S32.HI R129, RZ, 0x1f, R86 ;  /* 0x0000001fff817819 */ /* 0x000fc40000011456 */
[----:B------:R-:W-:Y:S02]  /*4c70*/  SHF.R.S32.HI R133, RZ, 0x1f, R96 ;  /* 0x0000001fff857819 */ /* 0x000fe40000011460 */
[----:B------:R-:W-:Y:S02]  /*4c80*/  SHF.R.S32.HI R134, RZ, 0x1f, R119 ;  /* 0x0000001fff867819 */ /* 0x000fe40000011477 */
[----:B------:R-:W-:Y:S01]  /*4c90*/  SHF.R.S32.HI R136, RZ, 0x1f, R117 ;  /* 0x0000001fff887819 */ /* 0x000fe20000011475 */
[----:B--2---:R-:W-:Y:S04]  /*4ca0*/  STS.U16 [R101+UR8], R4 ;  /* 0x0000000465007988 */ /* 0x004fe80008000408 */
[----:B---3--:R-:W-:Y:S04]  /*4cb0*/  STS.U16 [R101+UR8+0x200], R6 ;  /* 0x0002000665007988 */ /* 0x008fe80008000408 */
[----:B----4-:R-:W-:Y:S04]  /*4cc0*/  STS.U16 [R101+UR8+0x400], R8 ;  /* 0x0004000865007988 */ /* 0x010fe80008000408 */
[----:B------:R-:W-:Y:S04]  /*4cd0*/  STS.U16 [R101+UR8+0x600], R10 ;  /* 0x0006000a65007988 */ /* 0x000fe80008000408 */
        /* <DEDUP_REMOVED lines=10> */
[----:B------:R0:W-:Y:S04]  /*4d80*/  STS.U16 [R101+UR8+0x1c00], R118 ;  /* 0x001c007665007988 */ /* 0x0001e80008000408 */
        /* <DEDUP_REMOVED lines=16> */
[----:B------:R2:W-:Y:S01]  /*4e90*/  STS.U16 [R102+UR8+0x1f00], R127 ;  /* 0x001f007f66007988 */ /* 0x0005e20008000408 */
[----:B------:R3:W-:Y:S06]  /*4ea0*/  MEMBAR.ALL.CTA ;  /* 0x0000000000007992 */ /* 0x0007ec0000008000 */
[----:B---3--:R-:W3:Y:S02]  /*4eb0*/  FENCE.VIEW.ASYNC.S ;  /* 0x00000000000073c6 */ /* 0x008ee40000000000 */
[----:B---3--:R-:W-:Y:S01]  /*4ec0*/  BAR.SYNC.DEFER_BLOCKING 0x0 ;  /* 0x0000000000007b1d */ /* 0x008fe20000010000 */
[----:B0-----:R-:W-:-:S02]  /*4ed0*/  IMAD.SHL.U32 R118, R82, 0x10, RZ ;  /* 0x0000001052767824 */ /* 0x001fc400078e00ff */
[C---:B------:R-:W-:Y:S02]  /*4ee0*/  IMAD R116, R82.reuse, 0x12, RZ ;  /* 0x0000001252747824 */ /* 0x040fe400078e02ff */
[C---:B-1----:R-:W-:Y:S02]  /*4ef0*/  IMAD R115, R82.reuse, 0x13, RZ ;  /* 0x0000001352737824 */ /* 0x042fe400078e02ff */
[C---:B------:R-:W-:Y:S02]  /*4f00*/  IMAD R114, R82.reuse, 0x14, RZ ;  /* 0x0000001452727824 */ /* 0x040fe400078e02ff */
[C---:B------:R-:W-:Y:S02]  /*4f10*/  IMAD R113, R82.reuse, 0x15, RZ ;  /* 0x0000001552717824 */ /* 0x040fe400078e02ff */
[C---:B------:R-:W-:Y:S02]  /*4f20*/  IMAD R112, R82.reuse, 0x16, RZ ;  /* 0x0000001652707824 */ /* 0x040fe400078e02ff */
[----:B------:R-:W-:-:S02]  /*4f30*/  IMAD R111, R82, 0x17, RZ ;  /* 0x00000017526f7824 */ /* 0x000fc400078e02ff */
[C---:B------:R-:W-:Y:S02]  /*4f40*/  IMAD R110, R82.reuse, 0x18, RZ ;  /* 0x00000018526e7824 */ /* 0x040fe400078e02ff */
[C---:B------:R-:W-:Y:S02]  /*4f50*/  IMAD R109, R82.reuse, 0x19, RZ ;  /* 0x00000019526d7824 */ /* 0x040fe400078e02ff */
[----:B------:R-:W-:Y:S01]  /*4f60*/  IMAD R108, R82, 0x1a, RZ ;  /* 0x0000001a526c7824 */ /* 0x000fe200078e02ff */
[----:B------:R-:W-:-:S00]  /*4f70*/  MEMBAR.ALL.CTA ;  /* 0x0000000000007992 */ /* 0x000fc00000008000 */
[----:B------:R-:W-:Y:S06]  /*4f80*/  MEMBAR.ALL.GPU ;  /* 0x0000000000007992 */ /* 0x000fec000000a000 */
[----:B------:R-:W-:-:S00]  /*4f90*/  ERRBAR ;  /* 0x00000000000079ab */ /* 0x000fc00000000000 */
[----:B------:R-:W-:Y:S08]  /*4fa0*/  CGAERRBAR ;  /* 0x00000000000075ab */ /* 0x000ff00000000000 */
[----:B------:R-:W-:Y:S01]  /*4fb0*/  UCGABAR_ARV ;  /* 0x00000000000079c7 */ /* 0x000fe20008000000 */
[C---:B------:R-:W-:Y:S02]  /*4fc0*/  IMAD R107, R82.reuse, 0x1b, RZ ;  /* 0x0000001b526b7824 */ /* 0x040fe400078e02ff */
[----:B------:R-:W-:-:S03]  /*4fd0*/  IMAD R106, R82, 0x1c, RZ ;  /* 0x0000001c526a7824 */ /* 0x000fc600078e02ff */
[----:B------:R-:W-:Y:S01]  /*4fe0*/  UCGABAR_WAIT ;  /* 0x0000000000007dc7 */ /* 0x000fe20008000000 */
[----:B------:R-:W-:Y:S01]  /*4ff0*/  CCTL.IVALL ;  /* 0x00000000ff00798f */ /* 0x000fe20002000000 */
[----:B------:R-:W-:Y:S01]  /*5000*/  IMAD R82, R82, 0x1f, RZ ;  /* 0x0000001f52527824 */ /* 0x000fe200078e02ff */
[----:B------:R-:W-:Y:S02]  /*5010*/  SHF.R.S32.HI R5, RZ, 0x1f, R88 ;  /* 0x0000001fff057819 */ /* 0x000fe40000011458 */
[----:B------:R-:W-:Y:S02]  /*5020*/  SHF.R.S32.HI R7, RZ, 0x1f, R94 ;  /* 0x0000001fff077819 */ /* 0x000fe4000001145e */
[----:B------:R-:W-:Y:S02]  /*5030*/  SHF.R.S32.HI R4, RZ, 0x1f, R87 ;  /* 0x0000001fff047819 */ /* 0x000fe40000011457 */
[----:B------:R-:W-:Y:S02]  /*5040*/  SHF.R.S32.HI R6, RZ, 0x1f, R93 ;  /* 0x0000001fff067819 */ /* 0x000fe4000001145d */
[----:B--2---:R-:W-:-:S02]  /*5050*/  SHF.R.S32.HI R127, RZ, 0x1f, R90 ;  /* 0x0000001fff7f7819 */ /* 0x004fc4000001145a */
[----:B------:R-:W-:Y:S02]  /*5060*/  SHF.R.S32.HI R9, RZ, 0x1f, R92 ;  /* 0x0000001fff097819 */ /* 0x000fe4000001145c */
[----:B------:R-:W-:Y:S02]  /*5070*/  SHF.R.S32.HI R8, RZ, 0x1f, R95 ;  /* 0x0000001fff087819 */ /* 0x000fe4000001145f */
[----:B------:R-:W-:Y:S02]  /*5080*/  SHF.R.S32.HI R11, RZ, 0x1f, R98 ;  /* 0x0000001fff0b7819 */ /* 0x000fe40000011462 */
[----:B------:R-:W-:Y:S02]  /*5090*/  SHF.R.S32.HI R135, RZ, 0x1f, R118 ;  /* 0x0000001fff877819 */ /* 0x000fe40000011476 */
[----:B------:R-:W-:Y:S02]  /*50a0*/  SHF.R.S32.HI R137, RZ, 0x1f, R116 ;  /* 0x0000001fff897819 */ /* 0x000fe40000011474 */
[----:B------:R-:W-:-:S02]  /*50b0*/  SHF.R.S32.HI R138, RZ, 0x1f, R115 ;  /* 0x0000001fff8a7819 */ /* 0x000fc40000011473 */
        /* <DEDUP_REMOVED lines=9> */
[----:B------:R-:W-:Y:S01]  /*5150*/  SHF.R.S32.HI R13, RZ, 0x1f, R104 ;  /* 0x0000001fff0d7819 */ /* 0x000fe20000011468 */
[----:B------:R-:W-:Y:S06]  /*5160*/  @P1 BRA `(.L_x_13) ;  /* 0x0000000000441947 */ /* 0x000fec0003800000 */
[----:B------:R-:W-:Y:S01]  /*5170*/  USHF.R.U32.HI UR4, URZ, 0x4, UR8 ;  /* 0x00000004ff047899 */ /* 0x000fe20008011608 */
[----:B------:R-:W-:Y:S01]  /*5180*/  UMOV UR6, 0xfffffffe ;  /* 0xfffffffe00067882 */ /* 0x000fe20000000000 */
[----:B------:R-:W-:Y:S02]  /*5190*/  UMOV UR7, 0x7fffbfdf ;  /* 0x7fffbfdf00077882 */ /* 0x000fe40000000000 */
[----:B------:R-:W-:Y:S01]  /*51a0*/  USGXT.U32 UR4, UR4, 0xe ;  /* 0x0000000e0404789a */ /* 0x000fe20008000000 */
[----:B------:R-:W-:Y:S01]  /*51b0*/  UMOV UR5, URZ ;  /* 0x000000ff00057c82 */ /* 0x000fe20008000000 */
[----:B------:R-:W-:Y:S02]  /*51c0*/  UIADD3 UR12, UPT, UPT, UR18, 0x108, URZ ;  /* 0x00000108120c7890 */ /* 0x000fe4000fffe0ff */
[----:B------:R-:W-:Y:S01]  /*51d0*/  UIADD3.64 UR6, UPT, UPT, UR4, -UR6, URZ ;  /* 0x8000000604067297 */ /* 0x000fe2000fffe0ff */
[----:B------:R-:W-:Y:S01]  /*51e0*/  UMOV UR14, 0x0 ;  /* 0x00000000000e7882 */ /* 0x000fe20000000000 */
[----:B------:R-:W-:Y:S01]  /*51f0*/  UMOV UR15, 0x10400010 ;  /* 0x10400010000f7882 */ /* 0x000fe20000000000 */
[----:B------:R-:W-:Y:S01]  /*5200*/  UMOV UR5, 0x80004020 ;  /* 0x8000402000057882 */ /* 0x000fe20000000000 */
[----:B------:R-:W-:Y:S01]  /*5210*/  UMOV UR20, 0x0 ;  /* 0x0000000000147882 */ /* 0x000fe20000000000 */
[----:B------:R-:W-:Y:S01]  /*5220*/  UMOV UR21, 0x10400010 ;  /* 0x1040001000157882 */ /* 0x000fe20000000000 */
[----:B------:R-:W-:Y:S01]  /*5230*/  UMOV UR13, 0x3 ;  /* 0x00000003000d7882 */ /* 0x000fe20000000000 */
[----:B------:R0:W-:Y:S02]  /*5240*/  UTCHMMA.2CTA tmem[UR19], gdesc[UR4], tmem[UR18], tmem[UR14], idesc[UR15], !UPT ;  /* 0x00ff0e04130079ea */ /* 0x0001e4000fa00012 */
[----:B------:R0:W-:Y:S01]  /*5250*/  UTCHMMA.2CTA tmem[UR12], gdesc[UR6], tmem[UR18], tmem[UR20], idesc[UR21], UPT ;  /* 0x00ff14060c0079ea */ /* 0x0001e2000ba00012 */
[----:B------:R0:W-:Y:S01]  /*5260*/  UTCBAR.2CTA.MULTICAST [UR10], URZ, UR13 ;  /* 0x000000ff0a0073e9 */ /* 0x0001e2000820080d */
[----:B------:R-:W-:Y:S01]  /*5270*/  NOP ;  /* 0x0000000000007918 */ /* 0x000fe20000000000 */
.L_x_13:
[----:B------:R-:W-:Y:S01]  /*5280*/  SHF.R.S32.HI R10, RZ, 0x1f, R103 ;  /* 0x0000001fff0a7819 */ /* 0x000fe20000011467 */
[----:B0-----:R-:W-:Y:S01]  /*5290*/  UMOV UR4, URZ ;  /* 0x000000ff00047c82 */ /* 0x001fe20008000000 */
[----:B------:R-:W-:Y:S01]  /*52a0*/  SHF.R.S32.HI R15, RZ, 0x1f, R82 ;  /* 0x0000001fff0f7819 */ /* 0x000fe20000011452 */
[----:B------:R-:W-:Y:S06]  /*52b0*/  BRA.U !UP1, `(.L_x_14) ;  /* 0x00000019091c7547 */ /* 0x000fec000b800000 */
[----:B------:R-:W-:Y:S01]  /*52c0*/  UIADD3 UR5, UPT, UPT, UR8, 0x2000, URZ ;  /* 0x0000200008057890 */ /* 0x000fe2000fffe0ff */
[----:B------:R-:W-:Y:S01]  /*52d0*/  SHF.L.U64.HI R120, R88, 0x1, R5 ;  /* 0x0000000158787819 */ /* 0x000fe20000010205 */
[----:B------:R-:W-:Y:S01]  /*52e0*/  UMOV UR12, 0xfffffffe ;  /* 0xfffffffe000c7882 */ /* 0x000fe20000000000 */
[----:B------:R-:W-:Y:S01]  /*52f0*/  SHF.L.U64.HI R122, R94, 0x1, R7 ;  /* 0x000000015e7a7819 */ /* 0x000fe20000010207 */
[----:B------:R-:W-:Y:S01]  /*5300*/  USHF.R.U32.HI UR5, URZ, 0x4, UR5 ;  /* 0x00000004ff057899 */ /* 0x000fe20008011605 */
[----:B------:R-:W-:Y:S01]  /*5310*/  SHF.L.U64.HI R123, R87, 0x1, R4 ;  /* 0x00000001577b7819 */ /* 0x000fe20000010204 */
[----:B------:R-:W-:Y:S01]  /*5320*/  UMOV UR13, 0x7fffbfdf ;  /* 0x7fffbfdf000d7882 */ /* 0x000fe20000000000 */
[----:B------:R-:W-:Y:S01]  /*5330*/  SHF.L.U64.HI R124, R89, 0x1, R124 ;  /* 0x00000001597c7819 */ /* 0x000fe2000001027c */
[----:B------:R-:W-:Y:S01]  /*5340*/  USGXT.U32 UR6, UR5, 0xe ;  /* 0x0000000e0506789a */ /* 0x000fe20008000000 */
[----:B------:R-:W-:Y:S01]  /*5350*/  SHF.L.U64.HI R125, R93, 0x1, R6 ;  /* 0x000000015d7d7819 */ /* 0x000fe20000010206 */
[----:B------:R-:W-:Y:S01]  /*5360*/  UMOV UR7, URZ ;  /* 0x000000ff00077c82 */ /* 0x000fe20008000000 */
[----:B------:R-:W-:Y:S01]  /*5370*/  SHF.L.U64.HI R126, R97, 0x1, R126 ;  /* 0x00000001617e7819 */ /* 0x000fe2000001027e */
[----:B------:R-:W-:Y:S01]  /*5380*/  UIADD3.64 UR12, UPT, UPT, UR6, -UR12, URZ ;  /* 0x8000000c060c7297 */ /* 0x000fe2000fffe0ff */
[----:B------:R-:W-:Y:S01]  /*5390*/  SHF.L.U64.HI R127, R90, 0x1, R127 ;  /* 0x000000015a7f7819 */ /* 0x000fe2000001027f */
[----:B------:R-:W-:Y:S01]  /*53a0*/  UMOV UR14, 0x1 ;  /* 0x00000001000e7882 */ /* 0x000fe20000000000 */
[----:B------:R-:W-:Y:S01]  /*53b0*/  SHF.L.U64.HI R128, R91, 0x1, R128 ;  /* 0x000000015b807819 */ /* 0x000fe20000010280 */
[----:B------:R-:W-:Y:S01]  /*53c0*/  UMOV UR5, URZ ;  /* 0x000000ff00057c82 */ /* 0x000fe20008000000 */
[----:B------:R-:W-:-:S02]  /*53d0*/  SHF.L.U64.HI R129, R86, 0x1, R129 ;  /* 0x0000000156817819 */ /* 0x000fc40000010281 */
[----:B------:R-:W-:Y:S02]  /*53e0*/  SHF.L.U64.HI R130, R92, 0x1, R9 ;  /* 0x000000015c827819 */ /* 0x000fe40000010209 */
[----:B------:R-:W-:Y:S02]  /*53f0*/  SHF.L.U64.HI R131, R95, 0x1, R8 ;  /* 0x000000015f837819 */ /* 0x000fe40000010208 */
[----:B------:R-:W-:Y:S02]  /*5400*/  SHF.L.U64.HI R132, R98, 0x1, R11 ;  /* 0x0000000162847819 */ /* 0x000fe4000001020b */
[----:B------:R-:W-:Y:S02]  /*5410*/  SHF.L.U64.HI R133, R96, 0x1, R133 ;  /* 0x0000000160857819 */ /* 0x000fe40000010285 */
[----:B------:R-:W-:Y:S02]  /*5420*/  SHF.L.U64.HI R134, R119, 0x1, R134 ;  /* 0x0000000177867819 */ /* 0x000fe40000010286 */
        /* <DEDUP_REMOVED lines=15> */
[----:B------:R-:W-:-:S07]  /*5520*/  SHF.L.U64.HI R150, R82, 0x1, R15 ;  /* 0x0000000152967819 */ /* 0x000fce000001020f */
.L_x_17:
[-C--:B------:R-:W-:Y:S02]  /*5530*/  LEA R4, P1, R88, R151.reuse, 0x1 ;  /* 0x0000009758047211 */ /* 0x080fe400078208ff */
[----:B------:R-:W-:Y:S02]  /*5540*/  ISETP.GT.AND P5, PT, R84, 0x2, PT ;  /* 0x000000025400780c */ /* 0x000fe40003fa4270 */
[----:B------:R-:W-:Y:S01]  /*5550*/  PRMT R16, RZ, 0x7610, R16 ;  /* 0x00007610ff107816 */ /* 0x000fe20000000010 */
[C---:B------:R-:W-:Y:S01]  /*5560*/  IMAD.X R5, R153.reuse, 0x1, R120, P1 ;  /* 0x0000000199057824 */ /* 0x040fe200008e0678 */
[----:B------:R-:W-:Y:S02]  /*5570*/  LEA R6, P1, R94, R151, 0x1 ;  /* 0x000000975e067211 */ /* 0x000fe400078208ff */
[C---:B------:R-:W-:Y:S02]  /*5580*/  ISETP.GT.AND P4, PT, R84.reuse, 0x3, PT ;  /* 0x000000035400780c */ /* 0x040fe40003f84270 */
[C---:B------:R-:W-:Y:S01]  /*5590*/  ISETP.GT.AND P3, PT, R84.reuse, 0x4, PT ;  /* 0x000000045400780c */ /* 0x040fe20003f64270 */
[----:B------:R-:W-:Y:S01]  /*55a0*/  IMAD.X R7, R153, 0x1, R122, P1 ;  /* 0x0000000199077824 */ /* 0x000fe200008e067a */
[----:B------:R-:W-:-:S02]  /*55b0*/  ISETP.GT.AND P1, PT, R84, 0x5, PT ;  /* 0x000000055400780c */ /* 0x000fc40003f24270 */
[-C--:B------:R-:W-:Y:S01]  /*55c0*/  LEA R10, P6, R89, R151.reuse, 0x1 ;  /* 0x00000097590a7211 */ /* 0x080fe200078c08ff */
[----:B------:R0:W2:Y:S01]  /*55d0*/  @P5 LDG.E.U16 R16, desc[UR16][R4.64] ;  /* 0x0000001004105981 */ /* 0x0000a2000c1e1500 */
[-C--:B------:R-:W-:Y:S02]  /*55e0*/  LEA R8, P5, R87, R151.reuse, 0x1 ;  /* 0x0000009757087211 */ /* 0x080fe400078a08ff */
[----:B------:R-:W-:Y:S01]  /*55f0*/  PRMT R17, RZ, 0x7610, R17 ;  /* 0x00007610ff117816 */ /* 0x000fe20000000011 */
[C---:B------:R-:W-:Y:S01]  /*5600*/  IMAD.X R11, R153.reuse, 0x1, R124, P6 ;  /* 0x00000001990b7824 */ /* 0x040fe200030e067c */
[----:B------:R-:W-:Y:S01]  /*5610*/  PRMT R18, RZ, 0x7610, R18 ;  /* 0x00007610ff127816 */ /* 0x000fe20000000012 */
[----:B------:R-:W-:Y:S01]  /*5620*/  IMAD.X R9, R153, 0x1, R123, P5 ;  /* 0x0000000199097824 */ /* 0x000fe200028e067b */
[----:B------:R-:W-:Y:S02]  /*5630*/  PRMT R19, RZ, 0x7610, R19 ;  /* 0x00007610ff137816 */ /* 0x000fe40000000013 */
[----:B------:R1:W2:Y:S01]  /*5640*/  @P4 LDG.E.U16 R17, desc[UR16][R6.64] ;  /* 0x0000001006114981 */ /* 0x0002a2000c1e1500 */
[----:B0-----:R-:W-:-:S02]  /*5650*/  LEA R4, P5, R93, R151, 0x1 ;  /* 0x000000975d047211 */ /* 0x001fc400078a08ff */
[C---:B------:R-:W-:Y:S01]  /*5660*/  ISETP.GT.AND P4, PT, R84.reuse, 0x6, PT ;  /* 0x000000065400780c */ /* 0x040fe20003f84270 */
[----:B------:R0:W3:Y:S01]  /*5670*/  @P3 LDG.E.U16 R18, desc[UR16][R8.64] ;  /* 0x0000001008123981 */ /* 0x0000e2000c1e1500 */
[C---:B------:R-:W-:Y:S01]  /*5680*/  ISETP.GT.AND P3, PT, R84.reuse, 0x7, PT ;  /* 0x000000075400780c */ /* 0x040fe20003f64270 */
[----:B------:R-:W-:Y:S01]  /*5690*/  IMAD.X R5, R153, 0x1, R125, P5 ;  /* 0x0000000199057824 */ /* 0x000fe200028e067d */
[----:B------:R-:W-:Y:S01]  /*56a0*/  PRMT R154, RZ, 0x7610, R154 ;  /* 0x00007610ff9a7816 */ /* 0x000fe2000000009a */
[----:B------:R4:W3:Y:S01]  /*56b0*/  @P1 LDG.E.U16 R19, desc[UR16][R10.64] ;  /* 0x000000100a131981 */ /* 0x0008e2000c1e1500 */
[----:B------:R-:W-:Y:S02]  /*56c0*/  ISETP.GT.AND P1, PT, R84, 0x8, PT ;  /* 0x000000085400780c */ /* 0x000fe40003f24270 */
[-C--:B-1----:R-:W-:Y:S02]  /*56d0*/  LEA R6, P6, R97, R151.reuse, 0x1 ;  /* 0x0000009761067211 */ /* 0x082fe400078c08ff */
[----:B0-----:R-:W-:-:S02]  /*56e0*/  LEA R8, P5, R90, R151, 0x1 ;  /* 0x000000975a087211 */ /* 0x001fc400078a08ff */
[----:B------:R-:W-:Y:S01]  /*56f0*/  PRMT R156, RZ, 0x7610, R156 ;  /* 0x00007610ff9c7816 */ /* 0x000fe2000000009c */
[C---:B------:R-:W-:Y:S01]  /*5700*/  IMAD.X R7, R153.reuse, 0x1, R126, P6 ;  /* 0x0000000199077824 */ /* 0x040fe200030e067e */
[----:B------:R-:W-:Y:S01]  /*5710*/  PRMT R157, RZ, 0x7610, R157 ;  /* 0x00007610ff9d7816 */ /* 0x000fe2000000009d */
[----:B------:R-:W-:Y:S01]  /*5720*/  IMAD.X R9, R153, 0x1, R127, P5 ;  /* 0x0000000199097824 */ /* 0x000fe200028e067f */
[----:B----4-:R-:W-:Y:S01]  /*5730*/  LEA R10, P6, R91, R151, 0x1 ;  /* 0x000000975b0a7211 */ /* 0x010fe200078c08ff */
[----:B------:R0:W5:Y:S01]  /*5740*/  @P4 LDG.E.U16 R154, desc[UR16][R4.64] ;  /* 0x00000010049a4981 */ /* 0x000162000c1e1500 */
[----:B------:R-:W-:-:S03]  /*5750*/  ISETP.GT.AND P4, PT, R84, 0x9, PT ;  /* 0x000000095400780c */ /* 0x000fc60003f84270 */
[----:B------:R-:W5:Y:S01]  /*5760*/  @P1 LDG.E.U16 R156, desc[UR16][R8.64] ;  /* 0x00000010089c1981 */ /* 0x000f62000c1e1500 */
[C---:B------:R-:W-:Y:S01]  /*5770*/  ISETP.GT.AND P1, PT, R84.reuse, 0xb, PT ;  /* 0x0000000b5400780c */ /* 0x040fe20003f24270 */
[C---:B------:R-:W-:Y:S02]  /*5780*/  IMAD.X R11, R153.reuse, 0x1, R128, P6 ;  /* 0x00000001990b7824 */ /* 0x040fe400030e0680 */
[----:B------:R1:W5:Y:S01]  /*5790*/  @P3 LDG.E.U16 R157, desc[UR16][R6.64] ;  /* 0x00000010069d3981 */ /* 0x000362000c1e1500 */
[----:B------:R-:W-:Y:S02]  /*57a0*/  ISETP.GT.AND P3, PT, R84, 0xa, PT ;  /* 0x0000000a5400780c */ /* 0x000fe40003f64270 */
[-C--:B0-----:R-:W-:Y:S02]  /*57b0*/  LEA R4, P5, R86, R151.reuse, 0x1 ;  /* 0x0000009756047211 */ /* 0x081fe400078a08ff */
[----:B------:R-:W-:Y:S02]  /*57c0*/  PRMT R161, RZ, 0x7610, R161 ;  /* 0x00007610ffa17816 */ /* 0x000fe400000000a1 */
[----:B-1----:R-:W-:Y:S01]  /*57d0*/  LEA R6, P6, R92, R151, 0x1 ;  /* 0x000000975c067211 */ /* 0x002fe200078c08ff */
[----:B------:R-:W-:Y:S01]  /*57e0*/  IMAD.X R5, R153, 0x1, R129, P5 ;  /* 0x0000000199057824 */ /* 0x000fe200028e0681 */
[----:B------:R-:W-:-:S03]  /*57f0*/  PRMT R159, RZ, 0x7610, R159 ;  /* 0x00007610ff9f7816 */ /* 0x000fc6000000009f */
[----:B------:R-:W-:Y:S01]  /*5800*/  IMAD.X R7, R153, 0x1, R130, P6 ;  /* 0x0000000199077824 */ /* 0x000fe200030e0682 */
[----:B------:R-:W-:Y:S02]  /*5810*/  PRMT R158, RZ, 0x7610, R158 ;  /* 0x00007610ff9e7816 */ /* 0x000fe4000000009e */
[----:B------:R-:W-:Y:S01]  /*5820*/  LEA R8, P5, R95, R151, 0x1 ;  /* 0x000000975f087211 */ /* 0x000fe200078a08ff */
[----:B------:R0:W5:Y:S04]  /*5830*/  @P4 LDG.E.U16 R159, desc[UR16][R10.64] ;  /* 0x000000100a9f4981 */ /* 0x000168000c1e1500 */
[----:B------:R-:W5:Y:S01]  /*5840*/  @P1 LDG.E.U16 R161, desc[UR16][R6.64] ;  /* 0x0000001006a11981 */ /* 0x000f62000c1e1500 */
[C---:B------:R-:W-:Y:S01]  /*5850*/  ISETP.GT.AND P1, PT, R84.reuse, 0xe, PT ;  /* 0x0000000e5400780c */ /* 0x040fe20003f24270 */
[----:B------:R-:W-:Y:S01]  /*5860*/  IMAD.X R9, R153, 0x1, R131, P5 ;  /* 0x0000000199097824 */ /* 0x000fe200028e0683 */
[C---:B------:R-:W-:Y:S01]  /*5870*/  ISETP.GT.AND P4, PT, R84.reuse, 0xc, PT ;  /* 0x0000000c5400780c */ /* 0x040fe20003f84270 */
[----:B------:R1:W5:Y:S01]  /*5880*/  @P3 LDG.E.U16 R158, desc[UR16][R4.64] ;  /* 0x00000010049e3981 */ /* 0x000362000c1e1500 */
[----:B------:R-:W-:-:S02]  /*5890*/  ISETP.GT.AND P3, PT, R84, 0xd, PT ;  /* 0x0000000d5400780c */ /* 0x000fc40003f64270 */
        /* <DEDUP_REMOVED lines=20> */
[C---:B------:R-:W-:Y:S01]  /*59e0*/  IMAD.X R11, R153.reuse, 0x1, R136, P6 ;  /* 0x00000001990b7824 */ /* 0x040fe200030e0688 */
[----:B------:R-:W-:Y:S02]  /*59f0*/  PRMT R164, RZ, 0x7610, R164 ;  /* 0x00007610ffa47816 */ /* 0x000fe400000000a4 */
[----:B------:R-:W-:Y:S01]  /*5a00*/  LEA R12, P5, R116, R151, 0x1 ;  /* 0x00000097740c7211 */ /* 0x000fe200078a08ff */
[----:B------:R-:W5:Y:S04]  /*5a10*/  @P4 LDG.E.U16 R165, desc[UR16][R6.64] ;  /* 0x0000001006a54981 */ /* 0x000f68000c1e1500 */
[----:B------:R-:W5:Y:S01]  /*5a20*/  @P1 LDG.E.U16 R167, desc[UR16][R10.64] ;  /* 0x000000100aa71981 */ /* 0x000f62000c1e1500 */
[C---:B------:R-:W-:Y:S01]  /*5a30*/  ISETP.GT.AND P1, PT, R84.reuse, 0x14, PT ;  /* 0x000000145400780c */ /* 0x040fe20003f24270 */
[----:B------:R-:W-:Y:S01]  /*5a40*/  IMAD.X R13, R153, 0x1, R137, P5 ;  /* 0x00000001990d7824 */ /* 0x000fe200028e0689 */
[----:B------:R-:W-:Y:S01]  /*5a50*/  ISETP.GT.AND P4, PT, R84, 0x12, PT ;  /* 0x000000125400780c */ /* 0x000fe20003f84270 */
[----:B------:R0:W5:Y:S01]  /*5a60*/  @P3 LDG.E.U16 R164, desc[UR16][R8.64] ;  /* 0x0000001008a43981 */ /* 0x000162000c1e1500 */
[----:B------:R-:W-:-:S02]  /*5a70*/  PRMT R168, RZ, 0x7610, R168 ;  /* 0x00007610ffa87816 */ /* 0x000fc400000000a8 */
[----:B------:R-:W-:Y:S02]  /*5a80*/  ISETP.GT.AND P3, PT, R84, 0x13, PT ;  /* 0x000000135400780c */ /* 0x000fe40003f64270 */
[----:B0-----:R-:W-:Y:S02]  /*5a90*/  LEA R8, P5, R114, R151, 0x1 ;  /* 0x0000009772087211 */ /* 0x001fe400078a08ff */
[----:B------:R-:W-:-:S03]  /*5aa0*/  PRMT R166, RZ, 0x7610, R166 ;  /* 0x00007610ffa67816 */ /* 0x000fc600000000a6 */
[----:B------:R-:W-:Y:S01]  /*5ab0*/  IMAD.X R9, R153, 0x1, R139, P5 ;  /* 0x0000000199097824 */ /* 0x000fe200028e068b */
[-C--:B------:R-:W-:Y:S02]  /*5ac0*/  LEA R4, P5, R113, R151.reuse, 0x1 ;  /* 0x0000009771047211 */ /* 0x080fe400078a08ff */
[----:B------:R-:W-:Y:S01]  /*5ad0*/  LEA R6, P6, R115, R151, 0x1 ;  /* 0x0000009773067211 */ /* 0x000fe200078c08ff */
[----:B------:R0:W5:Y:S01]  /*5ae0*/  @P4 LDG.E.U16 R166, desc[UR16][R12.64] ;  /* 0x000000100ca64981 */ /* 0x000162000c1e1500 */
[----:B------:R-:W-:-:S03]  /*5af0*/  PRMT R169, RZ, 0x7610, R169 ;  /* 0x00007610ffa97816 */ /* 0x000fc600000000a9 */
[----:B------:R1:W5:Y:S01]  /*5b00*/  @P1 LDG.E.U16 R168, desc[UR16][R8.64] ;  /* 0x0000001008a81981 */ /* 0x000362000c1e1500 */
[C---:B------:R-:W-:Y:S01]  /*5b10*/  ISETP.GT.AND P1, PT, R84.reuse, 0x17, PT ;  /* 0x000000175400780c */ /* 0x040fe20003f24270 */
[C---:B------:R-:W-:Y:S02]  /*5b20*/  IMAD.X R5, R153.reuse, 0x1, R140, P5 ;  /* 0x0000000199057824 */ /* 0x040fe400028e068c */
[----:B------:R-:W-:Y:S01]  /*5b30*/  IMAD.X R7, R153, 0x1, R138, P6 ;  /* 0x0000000199077824 */ /* 0x000fe200030e068a */
[----:B0-----:R-:W-:Y:S02]  /*5b40*/  LEA R12, P5, R111, R151, 0x1 ;  /* 0x000000976f0c7211 */ /* 0x001fe400078a08ff */
[----:B------:R-:W-:Y:S02]  /*5b50*/  PRMT R173, RZ, 0x7610, R173 ;  /* 0x00007610ffad7816 */ /* 0x000fe400000000ad */
[----:B------:R0:W5:Y:S01]  /*5b60*/  @P3 LDG.E.U16 R169, desc[UR16][R6.64] ;  /* 0x0000001006a93981 */ /* 0x000162000c1e1500 */
[C---:B------:R-:W-:Y:S01]  /*5b70*/  ISETP.GT.AND P4, PT, R84.reuse, 0x15, PT ;  /* 0x000000155400780c */ /* 0x040fe20003f84270 */
[----:B------:R-:W-:Y:S01]  /*5b80*/  IMAD.X R13, R153, 0x1, R142, P5 ;  /* 0x00000001990d7824 */ /* 0x000fe200028e068e */
[----:B------:R-:W-:-:S02]  /*5b90*/  ISETP.GT.AND P3, PT, R84, 0x16, PT ;  /* 0x000000165400780c */ /* 0x000fc40003f64270 */
[-C--:B------:R-:W-:Y:S02]  /*5ba0*/  LEA R10, P6, R112, R151.reuse, 0x1 ;  /* 0x00000097700a7211 */ /* 0x080fe400078c08ff */
[----:B------:R-:W5:Y:S01]  /*5bb0*/  @P1 LDG.E.U16 R173, desc[UR16][R12.64] ;  /* 0x000000100cad1981 */ /* 0x000f62000c1e1500 */
[----:B------:R-:W-:Y:S02]  /*5bc0*/  ISETP.GT.AND P1, PT, R84, 0x19, PT ;  /* 0x000000195400780c */ /* 0x000fe40003f24270 */
[----:B------:R-:W-:Y:S01]  /*5bd0*/  PRMT R171, RZ, 0x7610, R171 ;  /* 0x00007610ffab7816 */ /* 0x000fe200000000ab */
[----:B------:R-:W-:Y:S01]  /*5be0*/  IMAD.X R11, R153, 0x1, R141, P6 ;  /* 0x00000001990b7824 */ /* 0x000fe200030e068d */
[----:B------:R-:W-:Y:S02]  /*5bf0*/  PRMT R170, RZ, 0x7610, R170 ;  /* 0x00007610ffaa7816 */ /* 0x000fe400000000aa */
[-C--:B-1----:R-:W-:Y:S02]  /*5c00*/  LEA R8, P5, R109, R151.reuse, 0x1 ;  /* 0x000000976d087211 */ /* 0x082fe400078a08ff */
[----:B0-----:R-:W-:Y:S01]  /*5c10*/  LEA R6, P6, R110, R151, 0x1 ;  /* 0x000000976e067211 */ /* 0x001fe200078c08ff */
[----:B------:R0:W5:Y:S01]  /*5c20*/  @P4 LDG.E.U16 R171, desc[UR16][R4.64] ;  /* 0x0000001004ab4981 */ /* 0x000162000c1e1500 */
[----:B------:R-:W-:Y:S01]  /*5c30*/  PRMT R175, RZ, 0x7610, R175 ;  /* 0x00007610ffaf7816 */ /* 0x000fe200000000af */
[C---:B------:R-:W-:Y:S01]  /*5c40*/  IMAD.X R9, R153.reuse, 0x1, R144, P5 ;  /* 0x0000000199097824 */ /* 0x040fe200028e0690 */
[C---:B------:R-:W-:Y:S01]  /*5c50*/  ISETP.GT.AND P4, PT, R84.reuse, 0x1a, PT ;  /* 0x0000001a5400780c */ /* 0x040fe20003f84270 */
[----:B------:R1:W5:Y:S01]  /*5c60*/  @P3 LDG.E.U16 R170, desc[UR16][R10.64] ;  /* 0x000000100aaa3981 */ /* 0x000362000c1e1500 */
[----:B------:R-:W-:Y:S01]  /*5c70*/  ISETP.GT.AND P3, PT, R84, 0x18, PT ;  /* 0x000000185400780c */ /* 0x000fe20003f64270 */
[----:B------:R-:W-:-:S02]  /*5c80*/  IMAD.X R7, R153, 0x1, R143, P6 ;  /* 0x0000000199077824 */ /* 0x000fc400030e068f */
[----:B------:R-:W5:Y:S01]  /*5c90*/  @P1 LDG.E.U16 R175, desc[UR16][R8.64] ;  /* 0x0000001008af1981 */ /* 0x000f62000c1e1500 */
[-C--:B0-----:R-:W-:Y:S02]  /*5ca0*/  LEA R4, P6, R108, R151.reuse, 0x1 ;  /* 0x000000976c047211 */ /* 0x081fe400078c08ff */
[----:B------:R-:W-:Y:S02]  /*5cb0*/  PRMT R172, RZ, 0x7610, R172 ;  /* 0x00007610ffac7816 */ /* 0x000fe400000000ac */
[-C--:B-1----:R-:W-:Y:S01]  /*5cc0*/  LEA R10, P1, R107, R151.reuse, 0x1 ;  /* 0x000000976b0a7211 */ /* 0x082fe200078208ff */
[C---:B------:R-:W-:Y:S01]  /*5cd0*/  IMAD.X R5, R153.reuse, 0x1, R145, P6 ;  /* 0x0000000199057824 */ /* 0x040fe200030e0691 */
[----:B------:R-:W-:Y:S02]  /*5ce0*/  PRMT R174, RZ, 0x7610, R174 ;  /* 0x00007610ffae7816 */ /* 0x000fe400000000ae */
[----:B------:R-:W-:Y:S01]  /*5cf0*/  ISETP.GT.AND P5, PT, R84, 0x1b, PT ;  /* 0x0000001b5400780c */ /* 0x000fe20003fa4270 */
[----:B------:R-:W-:Y:S01]  /*5d00*/  IMAD.X R11, R153, 0x1, R146, P1 ;  /* 0x00000001990b7824 */ /* 0x000fe200008e0692 */
[----:B------:R-:W-:Y:S01]  /*5d10*/  LEA R12, P6, R106, R151, 0x1 ;  /* 0x000000976a0c7211 */ /* 0x000fe200078c08ff */
[----:B------:R-:W5:Y:S01]  /*5d20*/  @P3 LDG.E.U16 R172, desc[UR16][R6.64] ;  /* 0x0000001006ac3981 */ /* 0x000f62000c1e1500 */
[----:B------:R-:W-:-:S02]  /*5d30*/  ISETP.GT.AND P1, PT, R84, RZ, PT ;  /* 0x000000ff5400720c */ /* 0x000fc40003f24270 */
[C---:B------:R-:W-:Y:S01]  /*5d40*/  ISETP.GT.AND P3, PT, R84.reuse, 0x1d, PT ;  /* 0x0000001d5400780c */ /* 0x040fe20003f64270 */
[----:B------:R0:W5:Y:S01]  /*5d50*/  @P4 LDG.E.U16 R174, desc[UR16][R4.64] ;  /* 0x0000001004ae4981 */ /* 0x000162000c1e1500 */
[----:B------:R-:W-:Y:S01]  /*5d60*/  ISETP.GT.AND P4, PT, R84, 0x1c, PT ;  /* 0x0000001c5400780c */ /* 0x000fe20003f84270 */
[C---:B------:R-:W-:Y:S01]  /*5d70*/  IMAD.X R13, R153.reuse, 0x1, R147, P6 ;  /* 0x00000001990d7824 */ /* 0x040fe200030e0693 */
[----:B------:R-:W-:Y:S02]  /*5d80*/  LEA R14, P6, R104, R151, 0x1 ;  /* 0x00000097680e7211 */ /* 0x000fe400078c08ff */
[----:B------:R-:W-:Y:S02]  /*5d90*/  PRMT R177, RZ, 0x7610, R177 ;  /* 0x00007610ffb17816 */ /* 0x000fe400000000b1 */
[----:B------:R-:W-:Y:S01]  /*5da0*/  PRMT R176, RZ, 0x7610, R176 ;  /* 0x00007610ffb07816 */ /* 0x000fe200000000b0 */
[----:B------:R-:W-:Y:S01]  /*5db0*/  IMAD.X R15, R153, 0x1, R148, P6 ;  /* 0x00000001990f7824 */ /* 0x000fe200030e0694 */
[----:B------:R-:W-:-:S02]  /*5dc0*/  PRMT R179, RZ, 0x7610, R179 ;  /* 0x00007610ffb37816 */ /* 0x000fc400000000b3 */
[----:B0-----:R-:W-:Y:S01]  /*5dd0*/  LEA R4, P6, R103, R151, 0x1 ;  /* 0x0000009767047211 */ /* 0x001fe200078c08ff */
[----:B------:R0:W5:Y:S01]  /*5de0*/  @P5 LDG.E.U16 R177, desc[UR16][R10.64] ;  /* 0x000000100ab15981 */ /* 0x000162000c1e1500 */
[----:B------:R-:W-:-:S03]  /*5df0*/  PRMT R152, RZ, 0x7610, R152 ;  /* 0x00007610ff987816 */ /* 0x000fc60000000098 */
[----:B------:R-:W5:Y:S01]  /*5e00*/  @P4 LDG.E.U16 R176, desc[UR16][R12.64] ;  /* 0x000000100cb04981 */ /* 0x000f62000c1e1500 */
[----:B------:R-:W-:Y:S01]  /*5e10*/  IMAD.X R5, R153, 0x1, R149, P6 ;  /* 0x0000000199057824 */ /* 0x000fe200030e0695 */
[C---:B------:R-:W-:Y:S02]  /*5e20*/  ISETP.GT.AND P4, PT, R84.reuse, 0x1f, PT ;  /* 0x0000001f5400780c */ /* 0x040fe40003f84270 */
[----:B------:R-:W5:Y:S01]  /*5e30*/  @P3 LDG.E.U16 R179, desc[UR16][R14.64] ;  /* 0x000000100eb33981 */ /* 0x000f62000c1e1500 */
[----:B0-----:R-:W-:Y:S02]  /*5e40*/  @P1 IMAD.MOV.U32 R10, RZ, RZ, R151 ;  /* 0x000000ffff0a1224 */ /* 0x001fe400078e0097 */
[----:B------:R-:W-:Y:S01]  /*5e50*/  @P1 IMAD.MOV.U32 R11, RZ, RZ, R153 ;  /* 0x000000ffff0b1224 */ /* 0x000fe200078e0099 */
[C---:B------:R-:W-:Y:S02]  /*5e60*/  ISETP.GT.AND P3, PT, R84.reuse, 0x1e, PT ;  /* 0x0000001e5400780c */ /* 0x040fe40003f64270 */
[----:B------:R-:W-:-:S02]  /*5e70*/  ISETP.GT.AND P6, PT, R84, 0x1, PT ;  /* 0x000000015400780c */ /* 0x000fc40003fc4270 */
[----:B------:R0:W5:Y:S01]  /*5e80*/  @P1 LDG.E.U16 R152, desc[UR16][R10.64] ;  /* 0x000000100a981981 */ /* 0x000162000c1e1500 */
[-C--:B------:R-:W-:Y:S01]  /*5e90*/  IADD3 R8, P1, PT, R88, R151.reuse, RZ ;  /* 0x0000009758087210 */ /* 0x080fe20007f3e0ff */
[----:B------:R-:W-:Y:S01]  /*5ea0*/  USHF.L.U32 UR4, UR4, 0x1f, URZ ;  /* 0x0000001f04047899 */ /* 0x000fe200080006ff */
[----:B------:R-:W-:Y:S02]  /*5eb0*/  LEA R6, P5, R82, R151, 0x1 ;  /* 0x0000009752067211 */ /* 0x000fe400078a08ff */
[----:B------:R-:W-:Y:S01]  /*5ec0*/  PRMT R178, RZ, 0x7610, R178 ;  /* 0x00007610ffb27816 */ /* 0x000fe200000000b2 */
[C---:B------:R-:W-:Y:S01]  /*5ed0*/  IMAD.X R9, R153.reuse, 0x1, R83, P1 ;  /* 0x0000000199097824 */ /* 0x040fe200008e0653 */
[----:B------:R-:W-:Y:S01]  /*5ee0*/  PRMT R155, RZ, 0x7610, R155 ;  /* 0x00007610ff9b7816 */ /* 0x000fe2000000009b */
[----:B------:R-:W-:Y:S01]  /*5ef0*/  IMAD.X R7, R153, 0x1, R150, P5 ;  /* 0x0000000199077824 */ /* 0x000fe200028e0696 */
[----:B------:R-:W-:Y:S01]  /*5f00*/  PRMT R181, RZ, 0x7610, R181 ;  /* 0x00007610ffb57816 */ /* 0x000fe200000000b5 */
[----:B0-----:R-:W-:Y:S01]  /*5f10*/  IMAD.U32 R10, RZ, RZ, UR4 ;  /* 0x00000004ff0a7e24 */ /* 0x001fe2000f8e00ff */
[----:B------:R2:W5:Y:S04]  /*5f20*/  @P3 LDG.E.U16 R178, desc[UR16][R4.64] ;  /* 0x0000001004b23981 */ /* 0x000568000c1e1500 */
[----:B------:R3:W5:Y:S04]  /*5f30*/  @P4 LDG.E.U16 R181, desc[UR16][R6.64] ;  /* 0x0000001006b54981 */ /* 0x000768000c1e1500 */
[----:B------:R0:W5:Y:S01]  /*5f40*/  @P6 LDG.E.U16 R155, desc[UR16][R8.64] ;  /* 0x00000010089b6981 */ /* 0x000162000c1e1500 */
[----:B------:R-:W1:Y:S01]  /*5f50*/  SYNCS.PHASECHK.TRANS64.TRYWAIT P1, [UR10], R10 ;  /* 0x0000000aff0075a7 */ /* 0x000e62000802110a */
[----:B--2---:R-:W-:-:S02]  /*5f60*/  PRMT R5, R16, 0x5410, R17 ;  /* 0x0000541010057816 */ /* 0x004fc40000000011 */
[----:B---3--:R-:W-:Y:S01]  /*5f70*/  PRMT R6, R18, 0x5410, R19 ;  /* 0x0000541012067816 */ /* 0x008fe20000000013 */
[----:B01----:R-:W-:Y:S06]  /*5f80*/  @!P1 BRA `(.L_x_15) ;  /* 0x00000090006c9947 */ /* 0x003fec0003800000 */
.L_x_25:
[----:B-----5:R-:W-:Y:S01]  /*5f90*/  PRMT R7, R154, 0x5410, R157 ;  /* 0x000054109a077816 */ /* 0x020fe2000000009d */
[C---:B------:R-:W-:Y:S01]  /*5fa0*/  IMAD.WIDE R20, R121.reuse, 0x2, R20 ;  /* 0x0000000279147825 */ /* 0x040fe200078e0214 */
[----:B------:R-:W-:Y:S02]  /*5fb0*/  PRMT R8, R156, 0x5410, R159 ;  /* 0x000054109c087816 */ /* 0x000fe4000000009f */
[----:B------:R-:W-:Y:S01]  /*5fc0*/  PRMT R9, R158, 0x5410, R161 ;  /* 0x000054109e097816 */ /* 0x000fe200000000a1 */
[C---:B------:R-:W-:Y:S01]  /*5fd0*/  IMAD.WIDE R24, R121.reuse, 0x2, R24 ;  /* 0x0000000279187825 */ /* 0x040fe200078e0218 */
[----:B------:R-:W-:Y:S02]  /*5fe0*/  PRMT R10, R160, 0x5410, R163 ;  /* 0x00005410a00a7816 */ /* 0x000fe400000000a3 */
[----:B------:R-:W-:Y:S01]  /*5ff0*/  PRMT R11, R162, 0x5410, R165 ;  /* 0x00005410a20b7816 */ /* 0x000fe200000000a5 */
[----:B------:R-:W-:Y:S01]  /*6000*/  IMAD.WIDE R28, R121, 0x2, R28 ;  /* 0x00000002791c7825 */ /* 0x000fe200078e021c */
[----:B------:R-:W-:-:S02]  /*6010*/  PRMT R12, R164, 0x5410, R167 ;  /* 0x00005410a40c7816 */ /* 0x000fc400000000a7 */
[----:B------:R-:W-:Y:S01]  /*6020*/  PRMT R13, R166, 0x5410, R169 ;  /* 0x00005410a60d7816 */ /* 0x000fe200000000a9 */
        /* <DEDUP_REMOVED lines=9> */
[----:B------:R-:W-:Y:S01]  /*60c0*/  IMAD.WIDE R44, R121, 0x2, R44 ;  /* 0x00000002792c7825 */ /* 0x000fe200078e022c */
[----:B------:R-:W-:Y:S02]  /*60d0*/  PRMT R4, R152, 0x5410, R155 ;  /* 0x0000541098047816 */ /* 0x000fe4000000009b */
[----:B------:R-:W-:Y:S01]  /*60e0*/  ISETP.GE.AND P1, PT, R99, R84, PT ;  /* 0x000000546300720c */ /* 0x000fe20003f26270 */
[C---:B------:R-:W-:Y:S01]  /*60f0*/  IMAD.WIDE R48, R121.reuse, 0x2, R48 ;  /* 0x0000000279307825 */ /* 0x040fe200078e0230 */
[----:B------:R0:W-:Y:S01]  /*6100*/  STTM.x16 tmem[UR9+0x100], R4 ;  /* 0x00010004000079ed */ /* 0x0001e20008240009 */
[----:B------:R-:W1:Y:S02]  /*6110*/  FENCE.VIEW.ASYNC.T ;  /* 0x00000000000073c6 */ /* 0x000e640000000200 */
[----:B-1----:R-:W-:Y:S01]  /*6120*/  BAR.SYNC.DEFER_BLOCKING 0x0 ;  /* 0x0000000000007b1d */ /* 0x002fe20000010000 */
[----:B------:R-:W-:Y:S01]  /*6130*/  PRMT R152, RZ, 0x7610, R152 ;  /* 0x00007610ff987816 */ /* 0x000fe20000000098 */
[----:B------:R-:W-:Y:S01]  /*6140*/  IMAD.WIDE R52, R121, 0x2, R52 ;  /* 0x0000000279347825 */ /* 0x000fe200078e0234 */
[----:B------:R-:W-:-:S02]  /*6150*/  PRMT R154, RZ, 0x7610, R154 ;  /* 0x00007610ff9a7816 */ /* 0x000fc4000000009a */
[----:B------:R-:W-:Y:S01]  /*6160*/  PRMT R156, RZ, 0x7610, R156 ;  /* 0x00007610ff9c7816 */ /* 0x000fe2000000009c */
[C---:B------:R-:W-:Y:S01]  /*6170*/  IMAD.WIDE R56, R121.reuse, 0x2, R56 ;  /* 0x0000000279387825 */ /* 0x040fe200078e0238 */
[----:B------:R-:W-:Y:S02]  /*6180*/  PRMT R158, RZ, 0x7610, R158 ;  /* 0x00007610ff9e7816 */ /* 0x000fe4000000009e */
[----:B------:R-:W-:Y:S01]  /*6190*/  PRMT R160, RZ, 0x7610, R160 ;  /* 0x00007610ffa07816 */ /* 0x000fe200000000a0 */
[C---:B------:R-:W-:Y:S01]  /*61a0*/  IMAD.WIDE R60, R121.reuse, 0x2, R60 ;  /* 0x00000002793c7825 */ /* 0x040fe200078e023c */
[----:B------:R-:W-:Y:S02]  /*61b0*/  PRMT R162, RZ, 0x7610, R162 ;  /* 0x00007610ffa27816 */ /* 0x000fe400000000a2 */
        /* <DEDUP_REMOVED lines=8> */
[----:B------:R-:W-:Y:S01]  /*6240*/  PRMT R161, RZ, 0x7610, R161 ;  /* 0x00007610ffa17816 */ /* 0x000fe200000000a1 */
[----:B------:R-:W2:Y:S01]  /*6250*/  @!P1 LDG.E.U16 R152, desc[UR16][R48.64] ;  /* 0x0000001030989981 */ /* 0x000ea2000c1e1500 */
[----:B------:R-:W-:Y:S01]  /*6260*/  PRMT R163, RZ, 0x7610, R163 ;  /* 0x00007610ffa37816 */ /* 0x000fe200000000a3 */
[C---:B------:R-:W-:Y:S01]  /*6270*/  IMAD.WIDE R76, R121.reuse, 0x2, R76 ;  /* 0x00000002794c7825 */ /* 0x040fe200078e024c */
[----:B------:R-:W-:Y:S01]  /*6280*/  PRMT R165, RZ, 0x7610, R165 ;  /* 0x00007610ffa57816 */ /* 0x000fe200000000a5 */
[----:B------:R-:W3:Y:S01]  /*6290*/  @!P1 LDG.E.U16 R154, desc[UR16][R44.64] ;  /* 0x000000102c9a9981 */ /* 0x000ee2000c1e1500 */
[----:B------:R-:W-:Y:S01]  /*62a0*/  PRMT R167, RZ, 0x7610, R167 ;  /* 0x00007610ffa77816 */ /* 0x000fe200000000a7 */
[C---:B------:R-:W-:Y:S01]  /*62b0*/  IMAD.WIDE R80, R121.reuse, 0x2, R80 ;  /* 0x0000000279507825 */ /* 0x040fe200078e0250 */
[----:B------:R-:W-:Y:S01]  /*62c0*/  PRMT R169, RZ, 0x7610, R169 ;  /* 0x00007610ffa97816 */ /* 0x000fe200000000a9 */
[----:B------:R-:W4:Y:S02]  /*62d0*/  @!P1 LDG.E.U16 R156, desc[UR16][R40.64] ;  /* 0x00000010289c9981 */ /* 0x000f24000c1e1500 */
[C---:B------:R-:W-:Y:S01]  /*62e0*/  IMAD.WIDE R22, R121.reuse, 0x2, R22 ;  /* 0x0000000279167825 */ /* 0x040fe200078e0216 */
[----:B0-----:R-:W-:Y:S01]  /*62f0*/  PRMT R4, RZ, 0x7610, R4 ;  /* 0x00007610ff047816 */ /* 0x001fe20000000004 */
[----:B------:R-:W4:Y:S01]  /*6300*/  @!P1 LDG.E.U16 R158, desc[UR16][R36.64] ;  /* 0x00000010249e9981 */ /* 0x000f22000c1e1500 */
[----:B------:R-:W-:Y:S01]  /*6310*/  PRMT R6, RZ, 0x7610, R6 ;  /* 0x00007610ff067816 */ /* 0x000fe20000000006 */
[C---:B------:R-:W-:Y:S01]  /*6320*/  IMAD.WIDE R26, R121.reuse, 0x2, R26 ;  /* 0x00000002791a7825 */ /* 0x040fe200078e021a */
[----:B------:R-:W-:Y:S01]  /*6330*/  PRMT R8, RZ, 0x7610, R8 ;  /* 0x00007610ff087816 */ /* 0x000fe20000000008 */
        /* <DEDUP_REMOVED lines=26> */
[----:B------:R-:W-:-:S02]  /*64e0*/  IMAD.WIDE R54, R121, 0x2, R54 ;  /* 0x0000000279367825 */ /* 0x000fc400078e0236 */
[----:B------:R-:W4:Y:S02]  /*64f0*/  @!P1 LDG.E.U16 R16, desc[UR16][R56.64] ;  /* 0x0000001038109981 */ /* 0x000f24000c1e1500 */
[C---:B------:R-:W-:Y:S02]  /*6500*/  IMAD.WIDE R58, R121.reuse, 0x2, R58 ;  /* 0x00000002793a7825 */ /* 0x040fe400078e023a */
[----:B------:R-:W4:Y:S02]  /*6510*/  @!P1 LDG.E.U16 R18, desc[UR16][R52.64] ;  /* 0x0000001034129981 */ /* 0x000f24000c1e1500 */
[C---:B------:R-:W-:Y:S02]  /*6520*/  IMAD.WIDE R62, R121.reuse, 0x2, R62 ;  /* 0x00000002793e7825 */ /* 0x040fe400078e023e */
[----:B------:R-:W4:Y:S02]  /*6530*/  @!P1 LDG.E.U16 R162, desc[UR16][R28.64] ;  /* 0x000000101ca29981 */ /* 0x000f24000c1e1500 */
        /* <DEDUP_REMOVED lines=8> */
[----:B------:R-:W-:Y:S02]  /*65c0*/  IMAD.WIDE R2, R121, 0x2, R2 ;  /* 0x0000000279027825 */ /* 0x000fe400078e0202 */
[----:B------:R-:W4:Y:S04]  /*65d0*/  @!P1 LDG.E.U16 R5, desc[UR16][R78.64] ;  /* 0x000000104e059981 */ /* 0x000f28000c1e1500 */
        /* <DEDUP_REMOVED lines=12> */
[----:B------:R-:W4:Y:S01]  /*66a0*/  @!P1 LDG.E.U16 R169, desc[UR16][R2.64] ;  /* 0x0000001002a99981 */ /* 0x000f22000c1e1500 */
[----:B------:R-:W-:Y:S01]  /*66b0*/  BAR.SYNC.DEFER_BLOCKING 0x0 ;  /* 0x0000000000007b1d */ /* 0x000fe20000010000 */
[----:B------:R-:W-:-:S04]  /*66c0*/  ULEA UR10, UR14, UR8, 0x3 ;  /* 0x000000080e0a7291 */ /* 0x000fc8000f8e18ff */
[----:B------:R-:W-:Y:S01]  /*66d0*/  UIADD3 UR10, UPT, UPT, UR10, 0x4000, URZ ;  /* 0x000040000a0a7890 */ /* 0x000fe2000fffe0ff */
[----:B--2---:R0:W-:Y:S04]  /*66e0*/  STS.U16 [R101+UR8+0x3000], R152 ;  /* 0x0030009865007988 */ /* 0x0041e80008000408 */
[----:B---3--:R0:W-:Y:S04]  /*66f0*/  STS.U16 [R101+UR8+0x3200], R154 ;  /* 0x0032009a65007988 */ /* 0x0081e80008000408 */
[----:B----4-:R0:W-:Y:S04]  /*6700*/  STS.U16 [R101+UR8+0x3400], R156 ;  /* 0x0034009c65007988 */ /* 0x0101e80008000408 */
[----:B------:R0:W-:Y:S04]  /*6710*/  STS.U16 [R101+UR8+0x3600], R158 ;  /* 0x0036009e65007988 */ /* 0x0001e80008000408 */
        /* <DEDUP_REMOVED lines=27> */
[----:B------:R0:W-:Y:S01]  /*68d0*/  STS.U16 [R102+UR8+0x3f00], R169 ;  /* 0x003f00a966007988 */ /* 0x0001e20008000408 */
[----:B------:R1:W-:Y:S06]  /*68e0*/  MEMBAR.ALL.CTA ;  /* 0x0000000000007992 */ /* 0x0003ec0000008000 */
[----:B-1----:R-:W1:Y:S02]  /*68f0*/  FENCE.VIEW.ASYNC.S ;  /* 0x00000000000073c6 */ /* 0x002e640000000000 */
[----:B-1----:R-:W-:Y:S06]  /*6900*/  BAR.SYNC.DEFER_BLOCKING 0x0 ;  /* 0x0000000000007b1d */ /* 0x002fec0000010000 */
[----:B------:R-:W-:-:S00]  /*6910*/  MEMBAR.ALL.CTA ;  /* 0x0000000000007992 */ /* 0x000fc00000008000 */
[----:B------:R-:W-:Y:S06]  /*6920*/  MEMBAR.ALL.GPU ;  /* 0x0000000000007992 */ /* 0x000fec000000a000 */
[----:B------:R-:W-:-:S00]  /*6930*/  ERRBAR ;  /* 0x00000000000079ab */ /* 0x000fc00000000000 */
[----:B------:R-:W-:Y:S08]  /*6940*/  CGAERRBAR ;  /* 0x00000000000075ab */ /* 0x000ff00000000000 */
[----:B------:R-:W-:Y:S06]  /*6950*/  UCGABAR_ARV ;  /* 0x00000000000079c7 */ /* 0x000fec0008000000 */
[----:B------:R-:W-:Y:S01]  /*6960*/  UCGABAR_WAIT ;  /* 0x0000000000007dc7 */ /* 0x000fe20008000000 */
[----:B------:R-:W-:Y:S01]  /*6970*/  CCTL.IVALL ;  /* 0x00000000ff00798f */ /* 0x000fe20002000000 */
[----:B0-----:R-:W-:Y:S05]  /*6980*/  @P0 BRA `(.L_x_16) ;  /* 0x0000000000300947 */ /* 0x001fea0003800000 */
[----:B------:R-:W-:Y:S01]  /*6990*/  UIADD3 UR4, UPT, UPT, UR18, 0x108, URZ ;  /* 0x0000010812047890 */ /* 0x000fe2000fffe0ff */
[----:B------:R-:W-:Y:S01]  /*69a0*/  UMOV UR20, UR6 ;  /* 0x0000000600147c82 */ /* 0x000fe20008000000 */
[----:B------:R-:W-:Y:S01]  /*69b0*/  UMOV UR21, 0x80004020 ;  /* 0x8000402000157882 */ /* 0x000fe20000000000 */
[----:B------:R-:W-:Y:S01]  /*69c0*/  UMOV UR22, 0x0 ;  /* 0x0000000000167882 */ /* 0x000fe20000000000 */
[----:B------:R-:W-:Y:S01]  /*69d0*/  UMOV UR23, 0x10400010 ;  /* 0x1040001000177882 */ /* 0x000fe20000000000 */
[----:B------:R-:W-:Y:S01]  /*69e0*/  UMOV UR24, 0x0 ;  /* 0x0000000000187882 */ /* 0x000fe20000000000 */
[----:B------:R-:W-:Y:S01]  /*69f0*/  UMOV UR25, 0x10400010 ;  /* 0x1040001000197882 */ /* 0x000fe20000000000 */
[----:B------:R-:W-:Y:S01]  /*6a00*/  UMOV UR15, 0x3 ;  /* 0x00000003000f7882 */ /* 0x000fe20000000000 */
[----:B------:R0:W-:Y:S01]  /*6a10*/  UTCHMMA.2CTA tmem[UR19], gdesc[UR20], tmem[UR18], tmem[UR22], idesc[UR23], UPT ;  /* 0x00ff1614130079ea */ /* 0x0001e2000ba00012 */
[----:B------:R0:W-:Y:S01]  /*6a20*/  UTCHMMA.2CTA tmem[UR4], gdesc[UR12], tmem[UR18], tmem[UR24], idesc[UR25], UPT ;  /* 0x00ff180c040079ea */ /* 0x0001e2000ba00012 */
[----:B------:R0:W-:Y:S01]  /*6a30*/  UTCBAR.2CTA.MULTICAST [UR10], URZ, UR15 ;  /* 0x000000ff0a0073e9 */ /* 0x0001e2000820080f */
[----:B------:R-:W-:Y:S01]  /*6a40*/  NOP ;  /* 0x0000000000007918 */ /* 0x000fe20000000000 */
.L_x_16:
[----:B------:R-:W-:Y:S01]  /*6a50*/  UIADD3 UR14, UPT, UPT, UR14, 0x1, URZ ;  /* 0x000000010e0e7890 */ /* 0x000fe2000fffe0ff */
[----:B------:R-:W-:Y:S01]  /*6a60*/  IMAD.MOV.U32 R152, RZ, RZ, R151 ;  /* 0x000000ffff987224 */ /* 0x000fe200078e0097 */
[----:B------:R-:W-:Y:S01]  /*6a70*/  UIADD3 UR11, UPT, UPT, UR11, -0x1, URZ ;  /* 0xffffffff0b0b7890 */ /* 0x000fe2000fffe0ff */
[----:B------:R-:W-:Y:S01]  /*6a80*/  VIADD R84, R84, 0xffffffe0 ;  /* 0xffffffe054547836 */ /* 0x000fe20000000000 */
[----:B------:R-:W-:Y:S01]  /*6a90*/  UISETP.GT.AND UP1, UPT, UR14, 0x1, UPT ;  /* 0x000000010e00788c */ /* 0x000fe2000bf24270 */
[----:B------:R-:W-:-:S03]  /*6aa0*/  IMAD.WIDE R152, R105, 0x2, R152 ;  /* 0x0000000269987825 */ /* 0x000fc600078e0298 */
[----:B0-----:R-:W-:Y:S01]  /*6ab0*/  USEL UR4, URZ, 0x1, !UP1 ;  /* 0x00000001ff047887 */ /* 0x001fe2000c800000 */
[----:B------:R-:W-:Y:S01]  /*6ac0*/  IMAD.MOV.U32 R151, RZ, RZ, R152 ;  /* 0x000000ffff977224 */ /* 0x000fe200078e0098 */
[----:B------:R-:W-:Y:S02]  /*6ad0*/  USEL UR14, UR14, URZ, !UP1 ;  /* 0x000000ff0e0e7287 */ /* 0x000fe4000c800000 */
[----:B------:R-:W-:Y:S02]  /*6ae0*/  UISETP.NE.U32.AND UP1, UPT, UR11, URZ, UPT ;  /* 0x000000ff0b00728c */ /* 0x000fe4000bf25070 */
[----:B------:R-:W-:-:S03]  /*6af0*/  ULOP3.LUT UR15, UR5, UR4, URZ, 0x3c, !UPT ;  /* 0x00000004050f7292 */ /* 0x000fc6000f8e3cff */
[----:B------:R-:W-:-:S04]  /*6b00*/  UMOV UR4, UR5 ;  /* 0x0000000500047c82 */ /* 0x000fc80008000000 */
[----:B------:R-:W-:Y:S01]  /*6b10*/  UMOV UR5, UR15 ;  /* 0x0000000f00057c82 */ /* 0x000fe20008000000 */
[----:B------:R-:W-:Y:S05]  /*6b20*/  BRA.U UP1, `(.L_x_17) ;  /* 0xffffffe901807547 */ /* 0x000fea000b83ffff */
.L_x_14:
[----:B------:R-:W0:Y:S01]  /*6b30*/  LDCU.128 UR12, c[0x0][0x390] ;  /* 0x00007200ff0c77ac */ /* 0x000e220008000c00 */
[----:B------:R-:W-:Y:S01]  /*6b40*/  ISETP.GE.AND P1, PT, R100, 0x20, PT ;  /* 0x000000206400780c */ /* 0x000fe20003f26270 */
[C---:B------:R-:W-:Y:S01]  /*6b50*/  VIADD R2, R0.reuse, 0x1 ;  /* 0x0000000100027836 */ /* 0x040fe20000000000 */
[----:B------:R-:W1:Y:S01]  /*6b60*/  LDCU UR7, c[0x0][0x39c] ;  /* 0x00007380ff0777ac */ /* 0x000e620008000800 */
[----:B------:R-:W-:Y:S01]  /*6b70*/  VIADD R3, R0, 0x2 ;  /* 0x0000000200037836 */ /* 0x000fe20000000000 */
[----:B------:R-:W2:Y:S01]  /*6b80*/  LDCU UR6, c[0x0][0x3b4] ;  /* 0x00007680ff0677ac */ /* 0x000ea20008000800 */
[----:B------:R-:W3:Y:S01]  /*6b90*/  LDCU UR5, c[0x0][0x3b8] ;  /* 0x00007700ff0577ac */ /* 0x000ee20008000800 */
[----:B------:R-:W4:Y:S01]  /*6ba0*/  LDCU UR11, c[0x0][0x39c] ;  /* 0x00007380ff0b77ac */ /* 0x000f220008000800 */
[C---:B0-----:R-:W-:Y:S01]  /*6bb0*/  ISETP.GE.AND P0, PT, R85.reuse, UR14, PT ;  /* 0x0000000e55007c0c */ /* 0x041fe2000bf06270 */
[----:B------:R-:W0:Y:S03]  /*6bc0*/  LDCU UR19, c[0x0][0x39c] ;  /* 0x00007380ff1377ac */ /* 0x000e260008000800 */
[----:B-1----:R-:W-:Y:S01]  /*6bd0*/  ISETP.LT.AND P3, PT, R2, UR7, !P0 ;  /* 0x0000000702007c0c */ /* 0x002fe2000c761270 */
[----:B------:R-:W1:Y:S01]  /*6be0*/  LDCU UR20, c[0x0][0x39c] ;  /* 0x00007380ff1477ac */ /* 0x000e620008000800 */
[----:B--2---:R-:W-:Y:S01]  /*6bf0*/  IMAD R2, R85, UR6, RZ ;  /* 0x0000000655027c24 */ /* 0x004fe2000f8e02ff */
[----:B---34-:R-:W-:Y:S10]  /*6c00*/  @!P1 BRA `(.L_x_18) ;  /* 0x0000000000109947 */ /* 0x018ff40003800000 */
[----:B------:R-:W-:-:S06]  /*6c10*/  USHF.L.U32 UR4, UR4, 0x1f, URZ ;  /* 0x0000001f04047899 */ /* 0x000fcc00080006ff */
[----:B------:R-:W-:-:S04]  /*6c20*/  IMAD.U32 R4, RZ, RZ, UR4 ;  /* 0x00000004ff047e24 */ /* 0x000fc8000f8e00ff */
[----:B------:R-:W2:Y:S02]  /*6c30*/  SYNCS.PHASECHK.TRANS64.TRYWAIT P1, [UR10], R4 ;  /* 0x00000004ff0075a7 */ /* 0x000ea4000802110a */
[----:B--2---:R-:W-:Y:S05]  /*6c40*/  @!P1 BRA `(.L_x_19) ;  /* 0x0000008400489947 */ /* 0x004fea0003800000 */
.L_x_18:
[----:B------:R-:W-:Y:S01]  /*6c50*/  BAR.SYNC.DEFER_BLOCKING 0x0 ;  /* 0x0000000000007b1d */ /* 0x000fe20000010000 */
[C---:B------:R-:W-:Y:S01]  /*6c60*/  IMAD R4, R0.reuse, UR5, RZ ;  /* 0x0000000500047c24 */ /* 0x040fe2000f8e02ff */
[----:B------:R-:W-:Y:S01]  /*6c70*/  ISETP.LT.AND P1, PT, R3, UR11, !P0 ;  /* 0x0000000b03007c0c */ /* 0x000fe2000c721270 */
[----:B------:R-:W-:Y:S01]  /*6c80*/  VIADD R6, R0, 0x3 ;  /* 0x0000000300067836 */ /* 0x000fe20000000000 */
[----:B------:R-:W-:Y:S01]  /*6c90*/  LEA R3, P5, R2, UR12, 0x1 ;  /* 0x0000000c02037c11 */ /* 0x000fe2000f8a08ff */
[----:B------:R-:W-:Y:S01]  /*6ca0*/  VIADD R5, R4, UR5 ;  /* 0x0000000504057c36 */ /* 0x000fe20008000000 */
[----:B------:R-:W2:Y:S01]  /*6cb0*/  LDCU UR4, c[0x0][0x39c] ;  /* 0x00007380ff0477ac */ /* 0x000ea20008000800 */
[----:B------:R-:W-:Y:S01]  /*6cc0*/  VIADD R7, R0, 0x4 ;  /* 0x0000000400077836 */ /* 0x000fe20000000000 */
[----:B------:R-:W-:Y:S01]  /*6cd0*/  LEA.HI.X.SX32 R2, R2, UR13, 0x1, P5 ;  /* 0x0000000d02027c11 */ /* 0x000fe2000a8f0eff */
[----:B------:R-:W-:Y:S01]  /*6ce0*/  VIADD R250, R0, 0x6 ;  /* 0x0000000600fa7836 */ /* 0x000fe20000000000 */
[----:B0-----:R-:W-:Y:S01]  /*6cf0*/  ISETP.LT.AND P4, PT, R6, UR19, !P0 ;  /* 0x0000001306007c0c */ /* 0x001fe2000c781270 */
[C---:B------:R-:W-:Y:S01]  /*6d00*/  VIADD R6, R5.reuse, UR5 ;  /* 0x0000000505067c36 */ /* 0x040fe20008000000 */
[-C--:B------:R-:W-:Y:S01]  /*6d10*/  LEA R138, P5, R4, R3.reuse, 0x1 ;  /* 0x00000003048a7211 */ /* 0x080fe200078a08ff */
[----:B------:R-:W0:Y:S01]  /*6d20*/  LDCU UR6, c[0x0][0x39c] ;  /* 0x00007380ff0677ac */ /* 0x000e220008000800 */
[----:B------:R-:W-:-:S02]  /*6d30*/  LEA R136, P6, R5, R3, 0x1 ;  /* 0x0000000305887211 */ /* 0x000fc400078c08ff */
[-C--:B------:R-:W-:Y:S01]  /*6d40*/  LEA.HI.X.SX32 R139, R4, R2.reuse, 0x1, P5 ;  /* 0x00000002048b7211 */ /* 0x080fe200028f0eff */
[----:B------:R-:W-:Y:S01]  /*6d50*/  VIADD R4, R6, UR5 ;  /* 0x0000000506047c36 */ /* 0x000fe20008000000 */
[-C--:B------:R-:W-:Y:S01]  /*6d60*/  LEA.HI.X.SX32 R137, R5, R2.reuse, 0x1, P6 ;  /* 0x0000000205897211 */ /* 0x080fe200030f0eff */
[----:B------:R-:W3:Y:S01]  /*6d70*/  LDCU UR7, c[0x0][0x39c] ;  /* 0x00007380ff0777ac */ /* 0x000ee20008000800 */
[----:B-1----:R-:W-:Y:S01]  /*6d80*/  ISETP.LT.AND P5, PT, R7, UR20, !P0 ;  /* 0x0000001407007c0c */ /* 0x002fe2000c7a1270 */
[----:B------:R-:W-:Y:S01]  /*6d90*/  VIADD R5, R4, UR5 ;  /* 0x0000000504057c36 */ /* 0x000fe20008000000 */
[----:B------:R-:W-:Y:S01]  /*6da0*/  LEA R134, P6, R6, R3, 0x1 ;  /* 0x0000000306867211 */ /* 0x000fe200078c08ff */
[----:B------:R-:W-:Y:S01]  /*6db0*/  VIADD R7, R0, 0x5 ;  /* 0x0000000500077836 */ /* 0x000fe20000000000 */
[----:B------:R-:W1:Y:S02]  /*6dc0*/  @!P2 SYNCS.CCTL.IV [UR8+0x4000] ;  /* 0x00400000ff00a9b1 */ /* 0x000e640008000008 */
[----:B-1----:R-:W-:Y:S01]  /*6dd0*/  BAR.SYNC.DEFER_BLOCKING 0x0 ;  /* 0x0000000000007b1d */ /* 0x002fe20000010000 */
[----:B------:R-:W-:-:S02]  /*6de0*/  LEA.HI.X.SX32 R135, R6, R2, 0x1, P6 ;  /* 0x0000000206877211 */ /* 0x000fc400030f0eff */
[----:B--2---:R-:W-:-:S03]  /*6df0*/  ISETP.LT.AND P6, PT, R7, UR4, !P0 ;  /* 0x0000000407007c0c */ /* 0x004fc6000c7c1270 */
[----:B------:R-:W1:Y:S01]  /*6e00*/  LDCU UR4, c[0x0][0x39c] ;  /* 0x00007380ff0477ac */ /* 0x000e620008000800 */
[----:B------:R-:W2:Y:S01]  /*6e10*/  LDTM.x64 R68, tmem[UR9] ;  /* 0x00000009004479ee */ /* 0x000ea20008340000 */
[----:B------:R-:W4:Y:S01]  /*6e20*/  @!P2 SYNCS.CCTL.IV [UR8+0x4008] ;  /* 0x00400800ff00a9b1 */ /* 0x000f220008000008 */
[CC--:B------:R-:W-:Y:S01]  /*6e30*/  LEA R132, P2, R4.reuse, R3.reuse, 0x1 ;  /* 0x0000000304847211 */ /* 0x0c0fe200078408ff */
[----:B------:R-:W5:Y:S03]  /*6e40*/  LDCU UR8, c[0x0][0x39c] ;  /* 0x00007380ff0877ac */ /* 0x000f660008000800 */
[----:B------:R-:W-:Y:S01]  /*6e50*/  LEA.HI.X.SX32 R133, R4, R2, 0x1, P2 ;  /* 0x0000000204857211 */ /* 0x000fe200010f0eff */
[C---:B------:R-:W-:Y:S01]  /*6e60*/  VIADD R4, R5.reuse, UR5 ;  /* 0x0000000505047c36 */ /* 0x040fe20008000000 */
[----:B------:R-:W-:Y:S02]  /*6e70*/  LEA R140, P2, R5, R3, 0x1 ;  /* 0x00000003058c7211 */ /* 0x000fe400078408ff */
[----:B--2---:R-:W-:-:S02]  /*6e80*/  F2FP.F16.F32.PACK_AB R100, R101, R100 ;  /* 0x000000646564723e */ /* 0x004fc400000000ff */
[----:B------:R-:W-:Y:S01]  /*6e90*/  LEA.HI.X.SX32 R141, R5, R2, 0x1, P2 ;  /* 0x00000002058d7211 */ /* 0x000fe200010f0eff */
[C---:B------:R-:W-:Y:S01]  /*6ea0*/  VIADD R5, R4.reuse, UR5 ;  /* 0x0000000504057c36 */ /* 0x040fe20008000000 */
[CC--:B------:R-:W-:Y:S02]  /*6eb0*/  LEA R142, P2, R4.reuse, R3.reuse, 0x1 ;  /* 0x00000003048e7211 */ /* 0x0c0fe400078408ff */
[----:B------:R-:W-:Y:S02]  /*6ec0*/  F2FP.F16.F32.PACK_AB R101, R91, R90 ;  /* 0x0000005a5b65723e */ /* 0x000fe400000000ff */
[----:B------:R-:W-:Y:S01]  /*6ed0*/  LEA.HI.X.SX32 R143, R4, R2, 0x1, P2 ;  /* 0x00000002048f7211 */ /* 0x000fe200010f0eff */
[C---:B------:R-:W-:Y:S01]  /*6ee0*/  VIADD R4, R5.reuse, UR5 ;  /* 0x0000000505047c36 */ /* 0x040fe20008000000 */
[----:B------:R-:W-:Y:S02]  /*6ef0*/  LEA R144, P2, R5, R3, 0x1 ;  /* 0x0000000305907211 */ /* 0x000fe400078408ff */
[----:B------:R-:W-:-:S02]  /*6f00*/  F2FP.F16.F32.PACK_AB R104, R105, R104 ;  /* 0x000000686968723e */ /* 0x000fc400000000ff */
        /* <DEDUP_REMOVED lines=27> */
[----:B------:R-:W-:Y:S01]  /*70c0*/  F2FP.F16.F32.PACK_AB R115, R77, R76 ;  /* 0x0000004c4d73723e */ /* 0x000fe200000000ff */
[C---:B------:R-:W-:Y:S01]  /*70d0*/  VIADD R90, R5.reuse, UR5 ;  /* 0x00000005055a7c36 */ /* 0x040fe20008000000 */
[----:B------:R-:W-:Y:S02]  /*70e0*/  LEA.HI.X.SX32 R159, R4, R2, 0x1, P2 ;  /* 0x00000002049f7211 */ /* 0x000fe400010f0eff */
[----:B------:R-:W-:Y:S01]  /*70f0*/  LEA R162, P2, R5, R3, 0x1 ;  /* 0x0000000305a27211 */ /* 0x000fe200078408ff */
[----:B------:R-:W-:Y:S01]  /*7100*/  VIADD R86, R90, UR5 ;  /* 0x000000055a567c36 */ /* 0x000fe20008000000 */
[----:B------:R-:W-:-:S02]  /*7110*/  F2FP.F16.F32.PACK_AB R118, R119, R118 ;  /* 0x000000767776723e */ /* 0x000fc400000000ff */
[----:B------:R-:W-:Y:S01]  /*7120*/  LEA.HI.X.SX32 R163, R5, R2, 0x1, P2 ;  /* 0x0000000205a37211 */ /* 0x000fe200010f0eff */
[----:B------:R-:W-:Y:S01]  /*7130*/  VIADD R84, R86, UR5 ;  /* 0x0000000556547c36 */ /* 0x000fe20008000000 */
[-C--:B------:R-:W-:Y:S01]  /*7140*/  LEA R166, P2, R90, R3.reuse, 0x1 ;  /* 0x000000035aa67211 */ /* 0x080fe200078408ff */
[----:B------:R-:W2:Y:S01]  /*7150*/  LDTM.x64 R4, tmem[UR9+0x40] ;  /* 0x00004009000479ee */ /* 0x000ea20008340000 */
[----:B------:R-:W-:Y:S01]  /*7160*/  F2FP.F16.F32.PACK_AB R119, R73, R72 ;  /* 0x000000484977723e */ /* 0x000fe200000000ff */
[----:B------:R-:W-:Y:S01]  /*7170*/  VIADD R80, R84, UR5 ;  /* 0x0000000554507c36 */ /* 0x000fe20008000000 */
[----:B------:R-:W-:Y:S02]  /*7180*/  LEA.HI.X.SX32 R167, R90, R2, 0x1, P2 ;  /* 0x000000025aa77211 */ /* 0x000fe400010f0eff */
[----:B------:R-:W-:Y:S01]  /*7190*/  LEA R170, P2, R86, R3, 0x1 ;  /* 0x0000000356aa7211 */ /* 0x000fe200078408ff */
[----:B------:R-:W-:Y:S01]  /*71a0*/  VIADD R76, R80, UR5 ;  /* 0x00000005504c7c36 */ /* 0x000fe20008000000 */
[----:B------:R-:W-:-:S02]  /*71b0*/  F2FP.F16.F32.PACK_AB R122, R123, R122 ;  /* 0x0000007a7b7a723e */ /* 0x000fc400000000ff */
[----:B------:R-:W-:Y:S01]  /*71c0*/  LEA.HI.X.SX32 R171, R86, R2, 0x1, P2 ;  /* 0x0000000256ab7211 */ /* 0x000fe200010f0eff */
[----:B------:R-:W-:Y:S01]  /*71d0*/  VIADD R72, R76, UR5 ;  /* 0x000000054c487c36 */ /* 0x000fe20008000000 */
[-C--:B------:R-:W-:Y:S02]  /*71e0*/  LEA R174, P2, R84, R3.reuse, 0x1 ;  /* 0x0000000354ae7211 */ /* 0x080fe400078408ff */
[----:B------:R-:W-:Y:S01]  /*71f0*/  F2FP.F16.F32.PACK_AB R123, R69, R68 ;  /* 0x00000044457b723e */ /* 0x000fe200000000ff */
[----:B------:R-:W-:Y:S01]  /*7200*/  VIADD R68, R72, UR5 ;  /* 0x0000000548447c36 */ /* 0x000fe20008000000 */
[----:B------:R-:W-:Y:S02]  /*7210*/  LEA.HI.X.SX32 R175, R84, R2, 0x1, P2 ;  /* 0x0000000254af7211 */ /* 0x000fe400010f0eff */
[----:B------:R-:W-:Y:S02]  /*7220*/  LEA R178, P2, R80, R3, 0x1 ;  /* 0x0000000350b27211 */ /* 0x000fe400078408ff */
[----:B------:R-:W-:-:S02]  /*7230*/  F2FP.F16.F32.PACK_AB R126, R127, R126 ;  /* 0x0000007e7f7e723e */ /* 0x000fc400000000ff */
[----:B------:R-:W-:Y:S02]  /*7240*/  LEA.HI.X.SX32 R179, R80, R2, 0x1, P2 ;  /* 0x0000000250b37211 */ /* 0x000fe400010f0eff */
[-C--:B------:R-:W-:Y:S02]  /*7250*/  LEA R182, P2, R76, R3.reuse, 0x1 ;  /* 0x000000034cb67211 */ /* 0x080fe400078408ff */
[----:B--2---:R-:W-:Y:S01]  /*7260*/  F2FP.F16.F32.PACK_AB R127, R65, R64 ;  /* 0x00000040417f723e */ /* 0x004fe200000000ff */
[----:B------:R-:W-:Y:S01]  /*7270*/  VIADD R64, R68, UR5 ;  /* 0x0000000544407c36 */ /* 0x000fe20008000000 */
[----:B------:R-:W-:Y:S02]  /*7280*/  LEA.HI.X.SX32 R183, R76, R2, 0x1, P2 ;  /* 0x000000024cb77211 */ /* 0x000fe400010f0eff */
[----:B------:R-:W-:Y:S02]  /*7290*/  LEA R186, P2, R72, R3, 0x1 ;  /* 0x0000000348ba7211 */ /* 0x000fe400078408ff */
[----:B------:R-:W-:-:S02]  /*72a0*/  F2FP.F16.F32.PACK_AB R130, R131, R130 ;  /* 0x000000828382723e */ /* 0x000fc400000000ff */
[----:B------:R-:W-:Y:S02]  /*72b0*/  LEA.HI.X.SX32 R187, R72, R2, 0x1, P2 ;  /* 0x0000000248bb7211 */ /* 0x000fe400010f0eff */
[-C--:B------:R-:W-:Y:S02]  /*72c0*/  LEA R190, P2, R68, R3.reuse, 0x1 ;  /* 0x0000000344be7211 */ /* 0x080fe400078408ff */
[----:B------:R-:W-:Y:S01]  /*72d0*/  F2FP.F16.F32.PACK_AB R131, R61, R60 ;  /* 0x0000003c3d83723e */ /* 0x000fe200000000ff */
[----:B------:R-:W-:Y:S01]  /*72e0*/  VIADD R60, R64, UR5 ;  /* 0x00000005403c7c36 */ /* 0x000fe20008000000 */
[----:B------:R-:W-:Y:S02]  /*72f0*/  LEA.HI.X.SX32 R191, R68, R2, 0x1, P2 ;  /* 0x0000000244bf7211 */ /* 0x000fe400010f0eff */
[----:B------:R-:W-:Y:S02]  /*7300*/  LEA R194, P2, R64, R3, 0x1 ;  /* 0x0000000340c27211 */ /* 0x000fe400078408ff */
[----:B------:R-:W-:Y:S01]  /*7310*/  F2FP.F16.F32.PACK_AB R161, R57, R56 ;  /* 0x0000003839a1723e */ /* 0x000fe200000000ff */
[----:B------:R-:W-:Y:S01]  /*7320*/  VIADD R56, R60, UR5 ;  /* 0x000000053c387c36 */ /* 0x000fe20008000000 */
[----:B------:R-:W-:-:S02]  /*7330*/  LEA.HI.X.SX32 R195, R64, R2, 0x1, P2 ;  /* 0x0000000240c37211 */ /* 0x000fc400010f0eff */
        /* <DEDUP_REMOVED lines=37> */
[----:B------:R-:W-:Y:S02]  /*7590*/  F2FP.F16.F32.PACK_AB R128, R129, R128 ;  /* 0x000000808180723e */ /* 0x000fe400000000ff */
[----:B------:R-:W-:-:S02]  /*75a0*/  F2FP.F16.F32.PACK_AB R124, R125, R124 ;  /* 0x0000007c7d7c723e */ /* 0x000fc400000000ff */
[----:B------:R-:W-:Y:S02]  /*75b0*/  F2FP.F16.F32.PACK_AB R120, R121, R120 ;  /* 0x000000787978723e */ /* 0x000fe400000000ff */
[----:B------:R-:W-:Y:S02]  /*75c0*/  F2FP.F16.F32.PACK_AB R116, R117, R116 ;  /* 0x000000747574723e */ /* 0x000fe400000000ff */
[----:B------:R-:W-:Y:S02]  /*75d0*/  F2FP.F16.F32.PACK_AB R112, R113, R112 ;  /* 0x000000707170723e */ /* 0x000fe400000000ff */
[----:B------:R-:W-:Y:S02]  /*75e0*/  F2FP.F16.F32.PACK_AB R108, R109, R108 ;  /* 0x0000006c6d6c723e */ /* 0x000fe400000000ff */
        /* <DEDUP_REMOVED lines=19> */
[----:B------:R-:W-:Y:S01]  /*7720*/  F2FP.F16.F32.PACK_AB R200, R19, R18 ;  /* 0x0000001213c8723e */ /* 0x000fe200000000ff */
[----:B------:R-:W2:Y:S01]  /*7730*/  LDTM.x64 R32, tmem[UR9+0x80] ;  /* 0x00008009002079ee */ /* 0x000ea20008340000 */
[----:B------:R-:W-:Y:S01]  /*7740*/  LEA.HI.X.SX32 R235, R24, R2, 0x1, P2 ;  /* 0x0000000218eb7211 */ /* 0x000fe200010f0eff */
[C---:B------:R-:W-:Y:S01]  /*7750*/  VIADD R18, R22.reuse, UR5 ;  /* 0x0000000516127c36 */ /* 0x040fe20008000000 */
[----:B------:R-:W-:-:S02]  /*7760*/  LEA R238, P2, R22, R3, 0x1 ;  /* 0x0000000316ee7211 */ /* 0x000fc400078408ff */
[----:B------:R-:W-:Y:S01]  /*7770*/  PRMT R251, R123, 0x7610, R251 ;  /* 0x000076107bfb7816 */ /* 0x000fe200000000fb */
[----:B------:R-:W-:Y:S01]  /*7780*/  VIADD R205, R18, UR5 ;  /* 0x0000000512cd7c36 */ /* 0x000fe20008000000 */
[----:B------:R-:W-:Y:S02]  /*7790*/  LEA.HI.X.SX32 R239, R22, R2, 0x1, P2 ;  /* 0x0000000216ef7211 */ /* 0x000fe400010f0eff */
[CC--:B------:R-:W-:Y:S02]  /*77a0*/  LEA R242, P2, R18.reuse, R3.reuse, 0x1 ;  /* 0x0000000312f27211 */ /* 0x0c0fe400078408ff */
[----:B------:R-:W-:Y:S02]  /*77b0*/  F2FP.F16.F32.PACK_AB R188, R31, R30 ;  /* 0x0000001e1fbc723e */ /* 0x000fe400000000ff */
[----:B------:R-:W-:Y:S02]  /*77c0*/  LEA.HI.X.SX32 R243, R18, R2, 0x1, P2 ;  /* 0x0000000212f37211 */ /* 0x000fe400010f0eff */
[----:B------:R-:W-:-:S02]  /*77d0*/  LEA R246, P2, R205, R3, 0x1 ;  /* 0x00000003cdf67211 */ /* 0x000fc400078408ff */
[----:B------:R-:W-:Y:S02]  /*77e0*/  F2FP.F16.F32.PACK_AB R192, R27, R26 ;  /* 0x0000001a1bc0723e */ /* 0x000fe400000000ff */
[C---:B------:R-:W-:Y:S01]  /*77f0*/  LEA.HI.X.SX32 R247, R205.reuse, R2, 0x1, P2 ;  /* 0x00000002cdf77211 */ /* 0x040fe200010f0eff */
[----:B------:R-:W-:Y:S01]  /*7800*/  VIADD R205, R205, UR5 ;  /* 0x00000005cdcd7c36 */ /* 0x000fe20008000000 */
[----:B------:R-:W-:Y:S02]  /*7810*/  ISETP.LT.AND P2, PT, R0, UR15, !P0 ;  /* 0x0000000f00007c0c */ /* 0x000fe4000c741270 */
[----:B------:R-:W-:Y:S02]  /*7820*/  F2FP.F16.F32.PACK_AB R197, R21, R20 ;  /* 0x0000001415c5723e */ /* 0x000fe400000000ff */
[----:B--2---:R-:W-:Y:S02]  /*7830*/  F2FP.F16.F32.PACK_AB R68, R69, R68 ;  /* 0x000000444544723e */ /* 0x004fe400000000ff */
        /* <DEDUP_REMOVED lines=25> */
[----:B------:R-:W2:Y:S01]  /*79d0*/  LDTM.x64 R4, tmem[UR9+0xc0] ;  /* 0x0000c009000479ee */ /* 0x000ea20008340000 */
[----:B------:R-:W-:Y:S01]  /*79e0*/  NOP ;  /* 0x0000000000007918 */ /* 0x000fe20000000000 */
[----:B------:R0:W-:Y:S01]  /*79f0*/  @P2 STG.E.U16 desc[UR16][R138.64], R251 ;  /* 0x000000fb8a002986 */ /* 0x0001e2000c101510 */
[----:B-1----:R-:W-:Y:S01]  /*7a00*/  ISETP.LT.AND P2, PT, R250, UR4, !P0 ;  /* 0x00000004fa007c0c */ /* 0x002fe2000c741270 */
[----:B------:R-:W1:Y:S01]  /*7a10*/  LDCU UR4, c[0x0][0x39c] ;  /* 0x00007380ff0477ac */ /* 0x000e620008000800 */
[----:B------:R-:W-:Y:S02]  /*7a20*/  F2FP.F16.F32.PACK_AB R73, R73, R72 ;  /* 0x000000484949723e */ /* 0x000fe400000000ff */
[----:B------:R-:W-:Y:S01]  /*7a30*/  F2FP.F16.F32.PACK_AB R74, R75, R74 ;  /* 0x0000004a4b4a723e */ /* 0x000fe200000000ff */
[----:B------:R-:W-:Y:S01]  /*7a40*/  VIADD R75, R0, 0xaf ;  /* 0x000000af004b7836 */ /* 0x000fe20000000000 */
[----:B------:R-:W-:Y:S02]  /*7a50*/  F2FP.F16.F32.PACK_AB R76, R77, R76 ;  /* 0x0000004c4d4c723e */ /* 0x000fe400000000ff */
[----:B------:R-:W-:-:S02]  /*7a60*/  F2FP.F16.F32.PACK_AB R78, R79, R78 ;  /* 0x0000004e4f4e723e */ /* 0x000fc400000000ff */
[----:B------:R-:W-:Y:S02]  /*7a70*/  F2FP.F16.F32.PACK_AB R80, R81, R80 ;  /* 0x000000505150723e */ /* 0x000fe400000000ff */
[----:B0-----:R-:W-:Y:S01]  /*7a80*/  PRMT R139, R123, 0x7632, R139 ;  /* 0x000076327b8b7816 */ /* 0x001fe2000000008b */
[C---:B------:R-:W-:Y:S01]  /*7a90*/  VIADD R123, R0.reuse, 0x7 ;  /* 0x00000007007b7836 */ /* 0x040fe20000000000 */
[----:B------:R-:W-:Y:S02]  /*7aa0*/  F2FP.F16.F32.PACK_AB R82, R83, R82 ;  /* 0x000000525352723e */ /* 0x000fe400000000ff */
[----:B------:R-:W-:Y:S01]  /*7ab0*/  F2FP.F16.F32.PACK_AB R84, R85, R84 ;  /* 0x000000545554723e */ /* 0x000fe200000000ff */
[----:B------:R0:W-:Y:S01]  /*7ac0*/  @P3 STG.E.U16 desc[UR16][R136.64], R139 ;  /* 0x0000008b88003986 */ /* 0x0001e2000c101510 */
[----:B------:R-:W-:Y:S02]  /*7ad0*/  F2FP.F16.F32.PACK_AB R86, R87, R86 ;  /* 0x000000565756723e */ /* 0x000fe400000000ff */
[----:B-1----:R-:W-:Y:S01]  /*7ae0*/  ISETP.LT.AND P3, PT, R123, UR4, !P0 ;  /* 0x000000047b007c0c */ /* 0x002fe2000c761270 */
[----:B------:R-:W1:Y:S01]  /*7af0*/  LDCU UR4, c[0x0][0x39c] ;  /* 0x00007380ff0477ac */ /* 0x000e620008000800 */
[----:B------:R-:W-:Y:S01]  /*7b00*/  VIADD R123, R0, 0x8 ;  /* 0x00000008007b7836 */ /* 0x000fe20000000000 */
[----:B------:R-:W-:-:S02]  /*7b10*/  F2FP.F16.F32.PACK_AB R88, R89, R88 ;  /* 0x000000585958723e */ /* 0x000fc400000000ff */
[----:B------:R-:W-:Y:S02]  /*7b20*/  F2FP.F16.F32.PACK_AB R90, R91, R90 ;  /* 0x0000005a5b5a723e */ /* 0x000fe400000000ff */
[----:B------:R-:W-:Y:S02]  /*7b30*/  F2FP.F16.F32.PACK_AB R92, R93, R92 ;  /* 0x0000005c5d5c723e */ /* 0x000fe400000000ff */
[----:B0-----:R-:W-:Y:S02]  /*7b40*/  PRMT R137, R121, 0x7610, R137 ;  /* 0x0000761079897816 */ /* 0x001fe40000000089 */
[----:B------:R-:W-:Y:S02]  /*7b50*/  F2FP.F16.F32.PACK_AB R94, R95, R94 ;  /* 0x0000005e5f5e723e */ /* 0x000fe400000000ff */
[----:B--2---:R-:W-:Y:S01]  /*7b60*/  F2FP.F16.F32.PACK_AB R7, R7, R6 ;  /* 0x000000060707723e */ /* 0x004fe200000000ff */
[----:B------:R-:W-:Y:S01]  /*7b70*/  @P1 STG.E.U16 desc[UR16][R134.64], R137 ;  /* 0x0000008986001986 */ /* 0x000fe2000c101510 */
[----:B------:R-:W-:-:S02]  /*7b80*/  F2FP.F16.F32.PACK_AB R11, R11, R10 ;  /* 0x0000000a0b0b723e */ /* 0x000fc400000000ff */
[----:B------:R-:W-:Y:S02]  /*7b90*/  F2FP.F16.F32.PACK_AB R12, R13, R12 ;  /* 0x0000000c0d0c723e */ /* 0x000fe400000000ff */
[----:B-1----:R-:W-:Y:S01]  /*7ba0*/  ISETP.LT.AND P1, PT, R123, UR4, !P0 ;  /* 0x000000047b007c0c */ /* 0x002fe2000c721270 */
[----:B------:R-:W0:Y:S01]  /*7bb0*/  LDCU UR4, c[0x0][0x39c] ;  /* 0x00007380ff0477ac */ /* 0x000e220008000800 */
[----:B------:R-:W-:Y:S01]  /*7bc0*/  PRMT R123, R121, 0x7632, R123 ;  /* 0x00007632797b7816 */ /* 0x000fe2000000007b */
[----:B------:R-:W-:Y:S01]  /*7bd0*/  VIADD R121, R0, 0x9 ;  /* 0x0000000900797836 */ /* 0x000fe20000000000 */
[----:B------:R-:W-:Y:S02]  /*7be0*/  PRMT R13, R12, 0x7632, R13 ;  /* 0x000076320c0d7816 */ /* 0x000fe4000000000d */
[----:B------:R-:W-:Y:S01]  /*7bf0*/  F2FP.F16.F32.PACK_AB R14, R15, R14 ;  /* 0x0000000e0f0e723e */ /* 0x000fe200000000ff */
[----:B------:R1:W-:Y:S01]  /*7c00*/  @P4 STG.E.U16 desc[UR16][R132.64], R123 ;  /* 0x0000007b84004986 */ /* 0x0003e2000c101510 */
[----:B------:R-:W-:Y:S01]  /*7c10*/  F2FP.F16.F32.PACK_AB R16, R17, R16 ;  /* 0x000000101110723e */ /* 0x000fe200000000ff */
[----:B------:R-:W-:Y:S01]  /*7c20*/  VIADD R17, R0, 0xfe ;  /* 0x000000fe00117836 */ /* 0x000fe20000000000 */
[----:B------:R-:W-:-:S02]  /*7c30*/  F2FP.F16.F32.PACK_AB R18, R19, R18 ;  /* 0x000000121312723e */ /* 0x000fc400000000ff */
[----:B------:R-:W-:Y:S02]  /*7c40*/  F2FP.F16.F32.PACK_AB R20, R21, R20 ;  /* 0x000000141514723e */ /* 0x000fe400000000ff */
[----:B------:R-:W-:Y:S02]  /*7c50*/  F2FP.F16.F32.PACK_AB R22, R23, R22 ;  /* 0x000000161716723e */ /* 0x000fe400000000ff */
[----:B------:R-:W-:Y:S02]  /*7c60*/  F2FP.F16.F32.PACK_AB R24, R25, R24 ;  /* 0x000000181918723e */ /* 0x000fe400000000ff */
[----:B------:R-:W-:Y:S02]  /*7c70*/  F2FP.F16.F32.PACK_AB R26, R27, R26 ;  /* 0x0000001a1b1a723e */ /* 0x000fe400000000ff */
[----:B0-----:R-:W-:Y:S01]  /*7c80*/  ISETP.LT.AND P4, PT, R121, UR4, !P0 ;  /* 0x0000000479007c0c */ /* 0x001fe2000c781270 */
[----:B------:R-:W0:Y:S01]  /*7c90*/  LDCU UR4, c[0x0][0x39c] ;  /* 0x00007380ff0477ac */ /* 0x000e220008000800 */
[----:B-1----:R-:W-:Y:S01]  /*7ca0*/  PRMT R133, R119, 0x7610, R133 ;  /* 0x0000761077857816 */ /* 0x002fe20000000085 */
[----:B------:R-:W-:Y:S01]  /*7cb0*/  VIADD R121, R0, 0xa ;  /* 0x0000000a00797836 */ /* 0x000fe20000000000 */
[----:B------:R-:W-:-:S02]  /*7cc0*/  PRMT R123, R117, 0x7610, R123 ;  /* 0x00007610757b7816 */ /* 0x000fc4000000007b */
[----:B------:R-:W-:Y:S01]  /*7cd0*/  F2FP.F16.F32.PACK_AB R28, R29, R28 ;  /* 0x0000001c1d1c723e */ /* 0x000fe200000000ff */
[----:B------:R-:W-:Y:S01]  /*7ce0*/  @P5 STG.E.U16 desc[UR16][R140.64], R133 ;  /* 0x000000858c005986 */ /* 0x000fe2000c101510 */
[----:B------:R-:W-:Y:S02]  /*7cf0*/  F2FP.F16.F32.PACK_AB R30, R31, R30 ;  /* 0x0000001e1f1e723e */ /* 0x000fe400000000ff */
[----:B------:R-:W-:Y:S02]  /*7d00*/  F2FP.F16.F32.PACK_AB R32, R33, R32 ;  /* 0x000000202120723e */ /* 0x000fe400000000ff */
[----:B------:R-:W-:Y:S02]  /*7d10*/  F2FP.F16.F32.PACK_AB R34, R35, R34 ;  /* 0x000000222322723e */ /* 0x000fe400000000ff */
[----:B------:R-:W-:Y:S02]  /*7d20*/  F2FP.F16.F32.PACK_AB R36, R37, R36 ;  /* 0x000000242524723e */ /* 0x000fe400000000ff */
[----:B------:R-:W-:-:S02]  /*7d30*/  F2FP.F16.F32.PACK_AB R38, R39, R38 ;  /* 0x000000262726723e */ /* 0x000fc400000000ff */
[----:B------:R-:W-:Y:S02]  /*7d40*/  F2FP.F16.F32.PACK_AB R40, R41, R40 ;  /* 0x000000282928723e */ /* 0x000fe400000000ff */
[----:B0-----:R-:W-:Y:S01]  /*7d50*/  ISETP.LT.AND P5, PT, R121, UR4, !P0 ;  /* 0x0000000479007c0c */ /* 0x001fe2000c7a1270 */
[----:B------:R-:W0:Y:S01]  /*7d60*/  LDCU UR4, c[0x0][0x39c] ;  /* 0x00007380ff0477ac */ /* 0x000e220008000800 */
[----:B------:R-:W-:Y:S01]  /*7d70*/  PRMT R121, R119, 0x7632, R121 ;  /* 0x0000763277797816 */ /* 0x000fe20000000079 */
[----:B------:R-:W-:Y:S01]  /*7d80*/  VIADD R119, R0, 0xb ;  /* 0x0000000b00777836 */ /* 0x000fe20000000000 */
[----:B------:R-:W-:Y:S02]  /*7d90*/  F2FP.F16.F32.PACK_AB R42, R43, R42 ;  /* 0x0000002a2b2a723e */ /* 0x000fe400000000ff */
[----:B------:R-:W-:Y:S01]  /*7da0*/  F2FP.F16.F32.PACK_AB R44, R45, R44 ;  /* 0x0000002c2d2c723e */ /* 0x000fe200000000ff */
[----:B------:R1:W-:Y:S01]  /*7db0*/  @P6 STG.E.U16 desc[UR16][R142.64], R121 ;  /* 0x000000798e006986 */ /* 0x0003e2000c101510 */
[----:B------:R-:W-:-:S02]  /*7dc0*/  F2FP.F16.F32.PACK_AB R46, R47, R46 ;  /* 0x0000002e2f2e723e */ /* 0x000fc400000000ff */
[----:B------:R-:W-:Y:S01]  /*7dd0*/  F2FP.F16.F32.PACK_AB R48, R49, R48 ;  /* 0x000000303130723e */ /* 0x000fe200000000ff */
[----:B------:R2:W-:Y:S01]  /*7de0*/  @P2 STG.E.U16 desc[UR16][R144.64], R123 ;  /* 0x0000007b90002986 */ /* 0x0005e2000c101510 */
[----:B------:R-:W-:Y:S02]  /*7df0*/  F2FP.F16.F32.PACK_AB R50, R51, R50 ;  /* 0x000000323332723e */ /* 0x000fe400000000ff */
[----:B------:R-:W-:Y:S02]  /*7e00*/  F2FP.F16.F32.PACK_AB R52, R53, R52 ;  /* 0x000000343534723e */ /* 0x000fe400000000ff */
[----:B------:R-:W-:Y:S02]  /*7e10*/  F2FP.F16.F32.PACK_AB R54, R55, R54 ;  /* 0x000000363736723e */ /* 0x000fe400000000ff */
[----:B------:R-:W-:Y:S02]  /*7e20*/  F2FP.F16.F32.PACK_AB R56, R57, R56 ;  /* 0x000000383938723e */ /* 0x000fe400000000ff */
[----:B0-----:R-:W-:Y:S01]  /*7e30*/  ISETP.LT.AND P6, PT, R119, UR4, !P0 ;  /* 0x0000000477007c0c */ /* 0x001fe2000c7c1270 */
[----:B------:R-:W0:Y:S01]  /*7e40*/  LDCU UR4, c[0x0][0x39c] ;  /* 0x00007380ff0477ac */ /* 0x000e220008000800 */
[----:B------:R-:W-:Y:S01]  /*7e50*/  VIADD R119, R0, 0xc ;  /* 0x0000000c00777836 */ /* 0x000fe20000000000 */
[----:B-1----:R-:W-:-:S02]  /*7e60*/  PRMT R121, R115, 0x7610, R121 ;  /* 0x0000761073797816 */ /* 0x002fc40000000079 */
[----:B--2---:R-:W-:Y:S02]  /*7e70*/  PRMT R123, R102, 0x7632, R123 ;  /* 0x00007632667b7816 */ /* 0x004fe4000000007b */
[----:B------:R-:W-:Y:S02]  /*7e80*/  F2FP.F16.F32.PACK_AB R58, R59, R58 ;  /* 0x0000003a3b3a723e */ /* 0x000fe400000000ff */
[----:B------:R-:W-:Y:S02]  /*7e90*/  F2FP.F16.F32.PACK_AB R60, R61, R60 ;  /* 0x0000003c3d3c723e */ /* 0x000fe400000000ff */
[----:B------:R-:W-:Y:S02]  /*7ea0*/  F2FP.F16.F32.PACK_AB R62, R63, R62 ;  /* 0x0000003e3f3e723e */ /* 0x000fe400000000ff */
[----:B------:R-:W-:Y:S02]  /*7eb0*/  F2FP.F16.F32.PACK_AB R64, R65, R64 ;  /* 0x000000404140723e */ /* 0x000fe400000000ff */
[----:B------:R-:W-:-:S02]  /*7ec0*/  F2FP.F16.F32.PACK_AB R66, R67, R66 ;  /* 0x000000424342723e */ /* 0x000fc400000000ff */
[----:B0-----:R-:W-:Y:S01]  /*7ed0*/  ISETP.LT.AND P2, PT, R119, UR4, !P0 ;  /* 0x0000000477007c0c */ /* 0x001fe2000c741270 */
[----:B------:R-:W0:Y:S01]  /*7ee0*/  LDCU UR4, c[0x0][0x39c] ;  /* 0x00007380ff0477ac */ /* 0x000e220008000800 */
[----:B------:R-:W-:Y:S01]  /*7ef0*/  PRMT R119, R117, 0x7632, R119 ;  /* 0x0000763275777816 */ /* 0x000fe20000000077 */
[----:B------:R-:W-:-:S04]  /*7f00*/  VIADD R117, R0, 0xd ;  /* 0x0000000d00757836 */ /* 0x000fc80000000000 */
[----:B------:R1:W-:Y:S04]  /*7f10*/  @P3 STG.E.U16 desc[UR16][R146.64], R119 ;  /* 0x0000007792003986 */ /* 0x0003e8000c101510 */
[----:B------:R-:W-:Y:S01]  /*7f20*/  @P1 STG.E.U16 desc[UR16][R148.64], R121 ;  /* 0x0000007994001986 */ /* 0x000fe2000c101510 */
[----:B0-----:R-:W-:Y:S01]  /*7f30*/  ISETP.LT.AND P3, PT, R117, UR4, !P0 ;  /* 0x0000000475007c0c */ /* 0x001fe2000c761270 */
[----:B------:R-:W0:Y:S01]  /*7f40*/  LDCU UR4, c[0x0][0x39c] ;  /* 0x00007380ff0477ac */ /* 0x000e220008000800 */
[----:B------:R-:W-:Y:S01]  /*7f50*/  VIADD R117, R0, 0xe ;  /* 0x0000000e00757836 */ /* 0x000fe20000000000 */
[----:B-1----:R-:W-:-:S04]  /*7f60*/  PRMT R119, R113, 0x7610, R119 ;  /* 0x0000761071777816 */ /* 0x002fc80000000077 */
[----:B0-----:R-:W-:Y:S01]  /*7f70*/  ISETP.LT.AND P1, PT, R117, UR4, !P0 ;  /* 0x0000000475007c0c */ /* 0x001fe2000c721270 */
[----:B------:R-:W0:Y:S01]  /*7f80*/  LDCU UR4, c[0x0][0x39c] ;  /* 0x00007380ff0477ac */ /* 0x000e220008000800 */
[----:B------:R-:W-:Y:S01]  /*7f90*/  PRMT R117, R115, 0x7632, R117 ;  /* 0x0000763273757816 */ /* 0x000fe20000000075 */
[----:B------:R-:W-:-:S04]  /*7fa0*/  VIADD R115, R0, 0xf ;  /* 0x0000000f00737836 */ /* 0x000fc80000000000 */
[----:B------:R1:W-:Y:S04]  /*7fb0*/  @P4 STG.E.U16 desc[UR16][R150.64], R117 ;  /* 0x0000007596004986 */ /* 0x0003e8000c101510 */
[----:B------:R2:W-:Y:S01]  /*7fc0*/  @P5 STG.E.U16 desc[UR16][R152.64], R119 ;  /* 0x0000007798005986 */ /* 0x0005e2000c101510 */
[----:B0-----:R-:W-:Y:S01]  /*7fd0*/  ISETP.LT.AND P4, PT, R115, UR4, !P0 ;  /* 0x0000000473007c0c */ /* 0x001fe2000c781270 */
[----:B------:R-:W0:Y:S01]  /*7fe0*/  LDCU UR4, c[0x0][0x39c] ;  /* 0x00007380ff0477ac */ /* 0x000e220008000800 */
[----:B------:R-:W-:Y:S01]  /*7ff0*/  VIADD R115, R0, 0x10 ;  /* 0x0000001000737836 */ /* 0x000fe20000000000 */
[----:B-1----:R-:W-:Y:S02]  /*8000*/  PRMT R117, R111, 0x7610, R117 ;  /* 0x000076106f757816 */ /* 0x002fe40000000075 */
[----:B--2---:R-:W-:-:S02]  /*8010*/  PRMT R119, R100, 0x7632, R119 ;  /* 0x0000763264777816 */ /* 0x004fc40000000077 */
        /* <DEDUP_REMOVED lines=52> */
[----:B--2---:R-:W-:Y:S01]  /*8360*/  PRMT R109, R96, 0x7610, R109 ;  /* 0x00007610606d7816 */ /* 0x004fe2000000006d */
[C---:B------:R-:W-:Y:S01]  /*8370*/  VIADD R96, R0.reuse, 0x23 ;  /* 0x0000002300607836 */ /* 0x040fe20000000000 */
        /* <DEDUP_REMOVED lines=25> */
[----:B------:R-:W-:Y:S04]  /*8510*/  @P3 STG.E.U16 desc[UR16][R208.64], R101 ;  /* 0x00000065d0003986 */ /* 0x000fe8000c101510 */
[----:B------:R1:W-:Y:S01]  /*8520*/  @P1 STG.E.U16 desc[UR16][R212.64], R103 ;  /* 0x00000067d4001986 */ /* 0x0003e2000c101510 */
[----:B0-----:R-:W-:Y:S01]  /*8530*/  ISETP.LT.AND P3, PT, R99, UR4, !P0 ;  /* 0x0000000463007c0c */ /* 0x001fe2000c761270 */
[----:B------:R-:W0:Y:S01]  /*8540*/  LDCU UR4, c[0x0][0x39c] ;  /* 0x00007380ff0477ac */ /* 0x000e220008000800 */
[C---:B------:R-:W-:Y:S02]  /*8550*/  VIADD R99, R0.reuse, 0x20 ;  /* 0x0000002000637836 */ /* 0x040fe40000000000 */
[----:B-1----:R-:W-:-:S03]  /*8560*/  VIADD R103, R0, 0x2a ;  /* 0x0000002a00677836 */ /* 0x002fc60000000000 */
[----:B0-----:R-:W-:Y:S01]  /*8570*/  ISETP.LT.AND P1, PT, R99, UR4, !P0 ;  /* 0x0000000463007c0c */ /* 0x001fe2000c721270 */
[----:B------:R-:W0:Y:S01]  /*8580*/  LDCU UR4, c[0x0][0x39c] ;  /* 0x00007380ff0477ac */ /* 0x000e220008000800 */
[----:B------:R-:W-:Y:S01]  /*8590*/  PRMT R99, R97, 0x7632, R99 ;  /* 0x0000763261637816 */ /* 0x000fe20000000063 */
[----:B------:R-:W-:-:S04]  /*85a0*/  VIADD R97, R0, 0x21 ;  /* 0x0000002100617836 */ /* 0x000fc80000000000 */
[----:B------:R1:W-:Y:S04]  /*85b0*/  @P4 STG.E.U16 desc[UR16][R216.64], R99 ;  /* 0x00000063d8004986 */ /* 0x0003e8000c101510 */
[----:B------:R-:W-:Y:S04]  /*85c0*/  @P5 STG.E.U16 desc[UR16][R218.64], R109 ;  /* 0x0000006dda005986 */ /* 0x000fe8000c101510 */
[----:B------:R-:W-:Y:S01]  /*85d0*/  @P6 STG.E.U16 desc[UR16][R222.64], R111 ;  /* 0x0000006fde006986 */ /* 0x000fe2000c101510 */
[----:B0-----:R-:W-:Y:S01]  /*85e0*/  ISETP.LT.AND P4, PT, R97, UR4, !P0 ;  /* 0x0000000461007c0c */ /* 0x001fe2000c781270 */
[----:B------:R-:W0:Y:S01]  /*85f0*/  LDCU UR4, c[0x0][0x39c] ;  /* 0x00007380ff0477ac */ /* 0x000e220008000800 */
[----:B------:R-:W-:Y:S01]  /*8600*/  VIADD R97, R0, 0x22 ;  /* 0x0000002200617836 */ /* 0x000fe20000000000 */
[----:B------:R2:W-:Y:S01]  /*8610*/  @P2 STG.E.U16 desc[UR16][R226.64], R98 ;  /* 0x00000062e2002986 */ /* 0x0005e2000c101510 */
[----:B-1----:R-:W-:-:S03]  /*8620*/  VIADD R99, R205, UR5 ;  /* 0x00000005cd637c36 */ /* 0x002fc60008000000 */
[----:B------:R-:W-:Y:S01]  /*8630*/  @P3 STG.E.U16 desc[UR16][R230.64], R115 ;  /* 0x00000073e6003986 */ /* 0x000fe2000c101510 */
[----:B------:R-:W-:-:S03]  /*8640*/  VIADD R101, R99, UR5 ;  /* 0x0000000563657c36 */ /* 0x000fc60008000000 */
[----:B------:R1:W-:Y:S04]  /*8650*/  @P1 STG.E.U16 desc[UR16][R234.64], R100 ;  /* 0x00000064ea001986 */ /* 0x0003e8000c101510 */
[----:B------:R-:W-:Y:S01]  /*8660*/  @P4 STG.E.U16 desc[UR16][R238.64], R119 ;  /* 0x00000077ee004986 */ /* 0x000fe2000c101510 */
[C---:B--2---:R-:W-:Y:S01]  /*8670*/  VIADD R98, R0.reuse, 0x28 ;  /* 0x0000002800627836 */ /* 0x044fe20000000000 */
[----:B0-----:R-:W-:Y:S01]  /*8680*/  ISETP.LT.AND P5, PT, R97, UR4, !P0 ;  /* 0x0000000461007c0c */ /* 0x001fe2000c7a1270 */
[----:B------:R-:W0:Y:S01]  /*8690*/  LDCU UR4, c[0x0][0x39c] ;  /* 0x00007380ff0477ac */ /* 0x000e220008000800 */
[C---:B------:R-:W-:Y:S02]  /*86a0*/  VIADD R97, R0.reuse, 0x26 ;  /* 0x0000002600617836 */ /* 0x040fe40000000000 */
[----:B-1----:R-:W-:-:S03]  /*86b0*/  VIADD R100, R0, 0x29 ;  /* 0x0000002900647836 */ /* 0x002fc60000000000 */
[----:B---3--:R-:W-:Y:S01]  /*86c0*/  ISETP.LT.AND P1, PT, R97, UR7, !P0 ;  /* 0x0000000761007c0c */ /* 0x008fe2000c721270 */
[----:B------:R-:W1:Y:S05]  /*86d0*/  LDCU UR7, c[0x0][0x39c] ;  /* 0x00007380ff0777ac */ /* 0x000e6a0008000800 */
[----:B------:R2:W-:Y:S01]  /*86e0*/  @P5 STG.E.U16 desc[UR16][R242.64], R102 ;  /* 0x00000066f2005986 */ /* 0x0005e2000c101510 */
[----:B0-----:R-:W-:Y:S01]  /*86f0*/  ISETP.LT.AND P6, PT, R96, UR4, !P0 ;  /* 0x0000000460007c0c */ /* 0x001fe2000c7c1270 */
[----:B------:R-:W0:Y:S01]  /*8700*/  LDCU UR4, c[0x0][0x39c] ;  /* 0x00007380ff0477ac */ /* 0x000e220008000800 */
[----:B------:R-:W-:Y:S02]  /*8710*/  VIADD R96, R0, 0x24 ;  /* 0x0000002400607836 */ /* 0x000fe40000000000 */
[----:B--2---:R-:W-:-:S09]  /*8720*/  VIADD R102, R101, UR5 ;  /* 0x0000000565667c36 */ /* 0x004fd20008000000 */
[----:B------:R-:W-:Y:S01]  /*8730*/  @P6 STG.E.U16 desc[UR16][R246.64], R123 ;  /* 0x0000007bf6006986 */ /* 0x000fe2000c101510 */
[----:B0-----:R-:W-:Y:S01]  /*8740*/  ISETP.LT.AND P2, PT, R96, UR4, !P0 ;  /* 0x0000000460007c0c */ /* 0x001fe2000c741270 */
[----:B------:R-:W0:Y:S01]  /*8750*/  LDCU UR4, c[0x0][0x39c] ;  /* 0x00007380ff0477ac */ /* 0x000e220008000800 */
[----:B------:R-:W-:-:S05]  /*8760*/  VIADD R96, R0, 0x25 ;  /* 0x0000002500607836 */ /* 0x000fca0000000000 */
[----:B------:R-:W-:Y:S01]  /*8770*/  ISETP.LT.AND P3, PT, R96, UR6, !P0 ;  /* 0x0000000660007c0c */ /* 0x000fe2000c761270 */
[----:B------:R-:W-:Y:S01]  /*8780*/  VIADD R96, R0, 0x27 ;  /* 0x0000002700607836 */ /* 0x000fe20000000000 */
[----:B------:R-:W2:Y:S04]  /*8790*/  LDCU UR6, c[0x0][0x39c] ;  /* 0x00007380ff0677ac */ /* 0x000ea80008000800 */
[----:B-----5:R-:W-:Y:S02]  /*87a0*/  ISETP.LT.AND P4, PT, R96, UR8, !P0 ;  /* 0x0000000860007c0c */ /* 0x020fe4000c781270 */
[----:B------:R-:W-:-:S04]  /*87b0*/  LEA R96, P5, R205, R3, 0x1 ;  /* 0x00000003cd607211 */ /* 0x000fc800078a08ff */
[-C--:B------:R-:W-:Y:S02]  /*87c0*/  LEA.HI.X.SX32 R97, R205, R2.reuse, 0x1, P5 ;  /* 0x00000002cd617211 */ /* 0x080fe400028f0eff */
[----:B0-----:R-:W-:Y:S01]  /*87d0*/  ISETP.LT.AND P5, PT, R98, UR4, !P0 ;  /* 0x0000000462007c0c */ /* 0x001fe2000c7a1270 */
[----:B------:R-:W0:Y:S01]  /*87e0*/  LDCU UR4, c[0x0][0x39c] ;  /* 0x00007380ff0477ac */ /* 0x000e220008000800 */
[CC--:B------:R-:W-:Y:S01]  /*87f0*/  LEA R98, P6, R99.reuse, R3.reuse, 0x1 ;  /* 0x0000000363627211 */ /* 0x0c0fe200078c08ff */
[----:B------:R3:W-:Y:S01]  /*8800*/  @P2 STG.E.U16 desc[UR16][R96.64], R104 ;  /* 0x0000006860002986 */ /* 0x0007e2000c101510 */
[----:B--2---:R-:W-:Y:S01]  /*8810*/  ISETP.LT.AND P2, PT, R100, UR6, !P0 ;  /* 0x0000000664007c0c */ /* 0x004fe2000c741270 */
[----:B------:R-:W2:Y:S01]  /*8820*/  LDCU UR6, c[0x0][0x39c] ;  /* 0x00007380ff0677ac */ /* 0x000ea20008000800 */
[----:B------:R-:W-:Y:S02]  /*8830*/  LEA.HI.X.SX32 R99, R99, R2, 0x1, P6 ;  /* 0x0000000263637211 */ /* 0x000fe400030f0eff */
[----:B------:R-:W-:-:S04]  /*8840*/  LEA R100, P6, R101, R3, 0x1 ;  /* 0x0000000365647211 */ /* 0x000fc800078c08ff */
[----:B------:R-:W-:Y:S02]  /*8850*/  LEA.HI.X.SX32 R101, R101, R2, 0x1, P6 ;  /* 0x0000000265657211 */ /* 0x000fe400030f0eff */
[----:B---3--:R-:W-:Y:S01]  /*8860*/  PRMT R97, R104, 0x7632, R97 ;  /* 0x0000763268617816 */ /* 0x008fe20000000061 */
[----:B------:R-:W-:Y:S01]  /*8870*/  VIADD R104, R0, 0x2b ;  /* 0x0000002b00687836 */ /* 0x000fe20000000000 */
[----:B------:R-:W-:-:S03]  /*8880*/  LEA R96, P6, R102, R3, 0x1 ;  /* 0x0000000366607211 */ /* 0x000fc600078c08ff */
[----:B------:R3:W-:Y:S01]  /*8890*/  @P3 STG.E.U16 desc[UR16][R98.64], R97 ;  /* 0x0000006162003986 */ /* 0x0007e2000c101510 */
[----:B0-----:R-:W-:Y:S01]  /*88a0*/  ISETP.LT.AND P3, PT, R103, UR4, !P0 ;  /* 0x0000000467007c0c */ /* 0x001fe2000c761270 */
[----:B------:R-:W0:Y:S01]  /*88b0*/  LDCU UR4, c[0x0][0x39c] ;  /* 0x00007380ff0477ac */ /* 0x000e220008000800 */
[----:B------:R-:W-:Y:S01]  /*88c0*/  VIADD R103, R102, UR5 ;  /* 0x0000000566677c36 */ /* 0x000fe20008000000 */
[----:B------:R-:W-:Y:S01]  /*88d0*/  @P1 STG.E.U16 desc[UR16][R100.64], R106 ;  /* 0x0000006a64001986 */ /* 0x000fe2000c101510 */
[----:B--2---:R-:W-:Y:S01]  /*88e0*/  ISETP.LT.AND P1, PT, R104, UR6, !P0 ;  /* 0x0000000668007c0c */ /* 0x004fe2000c721270 */
[----:B------:R-:W-:Y:S01]  /*88f0*/  VIADD R104, R0, 0x2c ;  /* 0x0000002c00687836 */ /* 0x000fe20000000000 */
[----:B------:R-:W2:Y:S01]  /*8900*/  LDCU UR6, c[0x0][0x39c] ;  /* 0x00007380ff0677ac */ /* 0x000ea20008000800 */
[----:B---3--:R-:W-:Y:S01]  /*8910*/  LEA.HI.X.SX32 R97, R102, R2, 0x1, P6 ;  /* 0x0000000266617211 */ /* 0x008fe200030f0eff */
[----:B------:R-:W-:Y:S01]  /*8920*/  VIADD R102, R103, UR5 ;  /* 0x0000000567667c36 */ /* 0x000fe20008000000 */
[----:B------:R-:W-:-:S02]  /*8930*/  PRMT R99, R106, 0x7632, R99 ;  /* 0x000076326a637816 */ /* 0x000fc40000000063 */
[----:B------:R-:W-:-:S03]  /*8940*/  LEA R98, P6, R103, R3, 0x1 ;  /* 0x0000000367627211 */ /* 0x000fc600078c08ff */
[----:B------:R3:W-:Y:S01]  /*8950*/  @P4 STG.E.U16 desc[UR16][R96.64], R99 ;  /* 0x0000006360004986 */ /* 0x0007e2000c101510 */
[----:B-1----:R-:W-:Y:S01]  /*8960*/  ISETP.LT.AND P4, PT, R104, UR7, !P0 ;  /* 0x0000000768007c0c */ /* 0x002fe2000c781270 */
[----:B------:R-:W-:Y:S01]  /*8970*/  VIADD R104, R0, 0x2d ;  /* 0x0000002d00687836 */ /* 0x000fe20000000000 */
[----:B------:R-:W1:Y:S01]  /*8980*/  LDCU UR7, c[0x0][0x39c] ;  /* 0x00007380ff0777ac */ /* 0x000e620008000800 */
[-C--:B---3--:R-:W-:Y:S01]  /*8990*/  LEA.HI.X.SX32 R99, R103, R2.reuse, 0x1, P6 ;  /* 0x0000000267637211 */ /* 0x088fe200030f0eff */
[C---:B------:R-:W-:Y:S01]  /*89a0*/  VIADD R103, R102.reuse, UR5 ;  /* 0x0000000566677c36 */ /* 0x040fe20008000000 */
[-C--:B------:R-:W-:Y:S02]  /*89b0*/  LEA R100, P6, R102, R3.reuse, 0x1 ;  /* 0x0000000366647211 */ /* 0x080fe400078c08ff */
[----:B------:R-:W-:Y:S01]  /*89c0*/  PRMT R97, R108, 0x7632, R97 ;  /* 0x000076326c617816 */ /* 0x000fe20000000061 */
[----:B------:R-:W-:Y:S01]  /*89d0*/  @P5 STG.E.U16 desc[UR16][R98.64], R108 ;  /* 0x0000006c62005986 */ /* 0x000fe2000c101510 */
[----:B0-----:R-:W-:Y:S01]  /*89e0*/  ISETP.LT.AND P5, PT, R104, UR4, !P0 ;  /* 0x0000000468007c0c */ /* 0x001fe2000c7a1270 */
[----:B------:R-:W0:Y:S01]  /*89f0*/  LDCU UR4, c[0x0][0x39c] ;  /* 0x00007380ff0477ac */ /* 0x000e220008000800 */
[----:B------:R-:W-:Y:S01]  /*8a00*/  LEA.HI.X.SX32 R101, R102, R2, 0x1, P6 ;  /* 0x0000000266657211 */ /* 0x000fe200030f0eff */
[----:B------:R-:W-:Y:S01]  /*8a10*/  VIADD R104, R0, 0x2e ;  /* 0x0000002e00687836 */ /* 0x000fe20000000000 */
[C---:B------:R-:W-:Y:S01]  /*8a20*/  LEA R96, P6, R103.reuse, R3, 0x1 ;  /* 0x0000000367607211 */ /* 0x040fe200078c08ff */
[----:B------:R-:W-:-:S02]  /*8a30*/  VIADD R102, R103, UR5 ;  /* 0x0000000567667c36 */ /* 0x000fc40008000000 */
[----:B------:R3:W-:Y:S01]  /*8a40*/  @P2 STG.E.U16 desc[UR16][R100.64], R97 ;  /* 0x0000006164002986 */ /* 0x0007e2000c101510 */
[----:B--2---:R-:W-:Y:S01]  /*8a50*/  ISETP.LT.AND P2, PT, R104, UR6, !P0 ;  /* 0x0000000668007c0c */ /* 0x004fe2000c741270 */
[----:B------:R-:W2:Y:S01]  /*8a60*/  LDCU UR6, c[0x0][0x39c] ;  /* 0x00007380ff0677ac */ /* 0x000ea20008000800 */
[----:B------:R-:W-:Y:S01]  /*8a70*/  VIADD R104, R0, 0x2f ;  /* 0x0000002f00687836 */ /* 0x000fe20000000000 */
[----:B---3--:R-:W-:Y:S01]  /*8a80*/  LEA.HI.X.SX32 R97, R103, R2, 0x1, P6 ;  /* 0x0000000267617211 */ /* 0x008fe200030f0eff */
[C---:B------:R-:W-:Y:S01]  /*8a90*/  VIADD R103, R102.reuse, UR5 ;  /* 0x0000000566677c36 */ /* 0x040fe20008000000 */
[----:B------:R-:W-:-:S03]  /*8aa0*/  LEA R98, P6, R102, R3, 0x1 ;  /* 0x0000000366627211 */ /* 0x000fc600078c08ff */
[----:B------:R3:W-:Y:S01]  /*8ab0*/  @P3 STG.E.U16 desc[UR16][R96.64], R110 ;  /* 0x0000006e60003986 */ /* 0x0007e2000c101510 */
[-C--:B------:R-:W-:Y:S01]  /*8ac0*/  LEA.HI.X.SX32 R99, R102, R2.reuse, 0x1, P6 ;  /* 0x0000000266637211 */ /* 0x080fe200030f0eff */
[C---:B------:R-:W-:Y:S01]  /*8ad0*/  VIADD R102, R103.reuse, UR5 ;  /* 0x0000000567667c36 */ /* 0x040fe20008000000 */
[----:B0-----:R-:W-:Y:S01]  /*8ae0*/  ISETP.LT.AND P3, PT, R104, UR4, !P0 ;  /* 0x0000000468007c0c */ /* 0x001fe2000c761270 */
[----:B------:R-:W-:Y:S01]  /*8af0*/  VIADD R104, R0, 0x30 ;  /* 0x0000003000687836 */ /* 0x000fe20000000000 */
[C---:B------:R-:W-:Y:S01]  /*8b00*/  LEA R100, P6, R103.reuse, R3, 0x1 ;  /* 0x0000000367647211 */ /* 0x040fe200078c08ff */
[----:B------:R-:W0:Y:S03]  /*8b10*/  LDCU UR4, c[0x0][0x39c] ;  /* 0x00007380ff0477ac */ /* 0x000e260008000800 */
[----:B------:R-:W-:Y:S01]  /*8b20*/  LEA.HI.X.SX32 R101, R103, R2, 0x1, P6 ;  /* 0x0000000267657211 */ /* 0x000fe200030f0eff */
[----:B------:R-:W-:Y:S01]  /*8b30*/  VIADD R103, R102, UR5 ;  /* 0x0000000566677c36 */ /* 0x000fe20008000000 */
[----:B---3--:R-:W-:-:S02]  /*8b40*/  PRMT R97, R110, 0x7632, R97 ;  /* 0x000076326e617816 */ /* 0x008fc40000000061 */
[----:B------:R-:W-:-:S03]  /*8b50*/  LEA R96, P6, R102, R3, 0x1 ;  /* 0x0000000366607211 */ /* 0x000fc600078c08ff */
[----:B------:R3:W-:Y:S01]  /*8b60*/  @P1 STG.E.U16 desc[UR16][R98.64], R97 ;  /* 0x0000006162001986 */ /* 0x0007e2000c101510 */
[----:B-1----:R-:W-:Y:S01]  /*8b70*/  ISETP.LT.AND P1, PT, R104, UR7, !P0 ;  /* 0x0000000768007c0c */ /* 0x002fe2000c721270 */
[----:B------:R-:W-:Y:S01]  /*8b80*/  VIADD R104, R0, 0x31 ;  /* 0x0000003100687836 */ /* 0x000fe20000000000 */
[----:B------:R-:W1:Y:S01]  /*8b90*/  LDCU UR7, c[0x0][0x39c] ;  /* 0x00007380ff0777ac */ /* 0x000e620008000800 */
[----:B------:R-:W-:Y:S03]  /*8ba0*/  @P4 STG.E.U16 desc[UR16][R100.64], R112 ;  /* 0x0000007064004986 */ /* 0x000fe6000c101510 */
[----:B--2---:R-:W-:Y:S01]  /*8bb0*/  ISETP.LT.AND P4, PT, R104, UR6, !P0 ;  /* 0x0000000668007c0c */ /* 0x004fe2000c781270 */
[----:B------:R-:W2:Y:S01]  /*8bc0*/  LDCU UR6, c[0x0][0x39c] ;  /* 0x00007380ff0677ac */ /* 0x000ea20008000800 */
[----:B------:R-:W-:Y:S01]  /*8bd0*/  VIADD R104, R0, 0x32 ;  /* 0x0000003200687836 */ /* 0x000fe20000000000 */
[----:B---3--:R-:W-:Y:S01]  /*8be0*/  LEA.HI.X.SX32 R97, R102, R2, 0x1, P6 ;  /* 0x0000000266617211 */ /* 0x008fe200030f0eff */
[----:B------:R-:W-:Y:S01]  /*8bf0*/  VIADD R102, R103, UR5 ;  /* 0x0000000567667c36 */ /* 0x000fe20008000000 */
[----:B------:R-:W-:-:S02]  /*8c00*/  PRMT R99, R112, 0x7632, R99 ;  /* 0x0000763270637816 */ /* 0x000fc40000000063 */
[----:B------:R-:W-:-:S03]  /*8c10*/  LEA R98, P6, R103, R3, 0x1 ;  /* 0x0000000367627211 */ /* 0x000fc600078c08ff */
[----:B------:R3:W-:Y:S01]  /*8c20*/  @P5 STG.E.U16 desc[UR16][R96.64], R99 ;  /* 0x0000006360005986 */ /* 0x0007e2000c101510 */
[----:B0-----:R-:W-:Y:S01]  /*8c30*/  ISETP.LT.AND P5, PT, R104, UR4, !P0 ;  /* 0x0000000468007c0c */ /* 0x001fe2000c7a1270 */
[----:B------:R-:W0:Y:S01]  /*8c40*/  LDCU UR4, c[0x0][0x39c] ;  /* 0x00007380ff0477ac */ /* 0x000e220008000800 */
[----:B------:R-:W-:Y:S01]  /*8c50*/  VIADD R104, R0, 0x33 ;  /* 0x0000003300687836 */ /* 0x000fe20000000000 */
[-C--:B---3--:R-:W-:Y:S01]  /*8c60*/  LEA.HI.X.SX32 R99, R103, R2.reuse, 0x1, P6 ;  /* 0x0000000267637211 */ /* 0x088fe200030f0eff */
[C---:B------:R-:W-:Y:S01]  /*8c70*/  VIADD R103, R102.reuse, UR5 ;  /* 0x0000000566677c36 */ /* 0x040fe20008000000 */
[-C--:B------:R-:W-:Y:S02]  /*8c80*/  LEA R100, P6, R102, R3.reuse, 0x1 ;  /* 0x0000000366647211 */ /* 0x080fe400078c08ff */
[----:B------:R-:W-:Y:S01]  /*8c90*/  PRMT R97, R114, 0x7632, R97 ;  /* 0x0000763272617816 */ /* 0x000fe20000000061 */
[----:B------:R-:W-:Y:S01]  /*8ca0*/  @P2 STG.E.U16 desc[UR16][R98.64], R114 ;  /* 0x0000007262002986 */ /* 0x000fe2000c101510 */
[-C--:B------:R-:W-:Y:S01]  /*8cb0*/  LEA.HI.X.SX32 R101, R102, R2.reuse, 0x1, P6 ;  /* 0x0000000266657211 */ /* 0x080fe200030f0eff */
[C---:B------:R-:W-:Y:S01]  /*8cc0*/  VIADD R102, R103.reuse, UR5 ;  /* 0x0000000567667c36 */ /* 0x040fe20008000000 */
[----:B--2---:R-:W-:Y:S01]  /*8cd0*/  ISETP.LT.AND P2, PT, R104, UR6, !P0 ;  /* 0x0000000668007c0c */ /* 0x004fe2000c741270 */
[----:B------:R-:W-:Y:S01]  /*8ce0*/  VIADD R104, R0, 0x34 ;  /* 0x0000003400687836 */ /* 0x000fe20000000000 */
[CC--:B------:R-:W-:Y:S01]  /*8cf0*/  LEA R96, P6, R103.reuse, R3.reuse, 0x1 ;  /* 0x0000000367607211 */ /* 0x0c0fe200078c08ff */
[----:B------:R2:W-:Y:S01]  /*8d00*/  @P3 STG.E.U16 desc[UR16][R100.64], R97 ;  /* 0x0000006164003986 */ /* 0x0005e2000c101510 */
[----:B------:R-:W3:Y:S02]  /*8d10*/  LDCU UR6, c[0x0][0x39c] ;  /* 0x00007380ff0677ac */ /* 0x000ee40008000800 */
[----:B-1----:R-:W-:Y:S01]  /*8d20*/  ISETP.LT.AND P3, PT, R104, UR7, !P0 ;  /* 0x0000000768007c0c */ /* 0x002fe2000c761270 */
[----:B------:R-:W-:Y:S01]  /*8d30*/  VIADD R104, R0, 0x35 ;  /* 0x0000003500687836 */ /* 0x000fe20000000000 */
[----:B------:R-:W1:Y:S01]  /*8d40*/  LDCU UR7, c[0x0][0x39c] ;  /* 0x00007380ff0777ac */ /* 0x000e620008000800 */
[----:B--2---:R-:W-:Y:S01]  /*8d50*/  LEA.HI.X.SX32 R97, R103, R2, 0x1, P6 ;  /* 0x0000000267617211 */ /* 0x004fe200030f0eff */
[C---:B------:R-:W-:Y:S01]  /*8d60*/  VIADD R103, R102.reuse, UR5 ;  /* 0x0000000566677c36 */ /* 0x040fe20008000000 */
[----:B------:R-:W-:-:S03]  /*8d70*/  LEA R98, P6, R102, R3, 0x1 ;  /* 0x0000000366627211 */ /* 0x000fc600078c08ff */
[----:B------:R2:W-:Y:S01]  /*8d80*/  @P1 STG.E.U16 desc[UR16][R96.64], R116 ;  /* 0x0000007460001986 */ /* 0x0005e2000c101510 */
[----:B0-----:R-:W-:Y:S01]  /*8d90*/  ISETP.LT.AND P1, PT, R104, UR4, !P0 ;  /* 0x0000000468007c0c */ /* 0x001fe2000c721270 */
[----:B------:R-:W0:Y:S01]  /*8da0*/  LDCU UR4, c[0x0][0x39c] ;  /* 0x00007380ff0477ac */ /* 0x000e220008000800 */
[----:B------:R-:W-:Y:S01]  /*8db0*/  LEA.HI.X.SX32 R99, R102, R2, 0x1, P6 ;  /* 0x0000000266637211 */ /* 0x000fe200030f0eff */
[----:B------:R-:W-:Y:S01]  /*8dc0*/  VIADD R104, R0, 0x36 ;  /* 0x0000003600687836 */ /* 0x000fe20000000000 */
[C---:B------:R-:W-:Y:S01]  /*8dd0*/  LEA R100, P6, R103.reuse, R3, 0x1 ;  /* 0x0000000367647211 */ /* 0x040fe200078c08ff */
[----:B------:R-:W-:-:S03]  /*8de0*/  VIADD R102, R103, UR5 ;  /* 0x0000000567667c36 */ /* 0x000fc60008000000 */
[----:B------:R-:W-:Y:S01]  /*8df0*/  LEA.HI.X.SX32 R101, R103, R2, 0x1, P6 ;  /* 0x0000000267657211 */ /* 0x000fe200030f0eff */
[----:B------:R-:W-:Y:S01]  /*8e00*/  VIADD R103, R102, UR5 ;  /* 0x0000000566677c36 */ /* 0x000fe20008000000 */
[----:B--2---:R-:W-:Y:S02]  /*8e10*/  PRMT R97, R116, 0x7632, R97 ;  /* 0x0000763274617816 */ /* 0x004fe40000000061 */
[----:B------:R-:W-:-:S03]  /*8e20*/  LEA R96, P6, R102, R3, 0x1 ;  /* 0x0000000366607211 */ /* 0x000fc600078c08ff */
[----:B------:R2:W-:Y:S01]  /*8e30*/  @P4 STG.E.U16 desc[UR16][R98.64], R97 ;  /* 0x0000006162004986 */ /* 0x0005e2000c101510 */
[----:B---3--:R-:W-:Y:S01]  /*8e40*/  ISETP.LT.AND P4, PT, R104, UR6, !P0 ;  /* 0x0000000668007c0c */ /* 0x008fe2000c781270 */
[----:B------:R-:W3:Y:S01]  /*8e50*/  LDCU UR6, c[0x0][0x39c] ;  /* 0x00007380ff0677ac */ /* 0x000ee20008000800 */
[----:B------:R-:W-:Y:S01]  /*8e60*/  VIADD R104, R0, 0x37 ;  /* 0x0000003700687836 */ /* 0x000fe20000000000 */
[----:B------:R-:W-:Y:S04]  /*8e70*/  @P5 STG.E.U16 desc[UR16][R100.64], R118 ;  /* 0x0000007664005986 */ /* 0x000fe8000c101510 */
[----:B0-----:R-:W-:Y:S01]  /*8e80*/  ISETP.LT.AND P5, PT, R104, UR4, !P0 ;  /* 0x0000000468007c0c */ /* 0x001fe2000c7a1270 */
[----:B------:R-:W-:Y:S01]  /*8e90*/  VIADD R104, R0, 0x38 ;  /* 0x0000003800687836 */ /* 0x000fe20000000000 */
[----:B------:R-:W0:Y:S01]  /*8ea0*/  LDCU UR4, c[0x0][0x39c] ;  /* 0x00007380ff0477ac */ /* 0x000e220008000800 */
[----:B--2---:R-:W-:Y:S01]  /*8eb0*/  LEA.HI.X.SX32 R97, R102, R2, 0x1, P6 ;  /* 0x0000000266617211 */ /* 0x004fe200030f0eff */
[----:B------:R-:W-:Y:S01]  /*8ec0*/  VIADD R102, R103, UR5 ;  /* 0x0000000567667c36 */ /* 0x000fe20008000000 */
[----:B------:R-:W-:-:S02]  /*8ed0*/  PRMT R99, R118, 0x7632, R99 ;  /* 0x0000763276637816 */ /* 0x000fc40000000063 */
[----:B------:R-:W-:-:S03]  /*8ee0*/  LEA R98, P6, R103, R3, 0x1 ;  /* 0x0000000367627211 */ /* 0x000fc600078c08ff */
[----:B------:R2:W-:Y:S01]  /*8ef0*/  @P2 STG.E.U16 desc[UR16][R96.64], R99 ;  /* 0x0000006360002986 */ /* 0x0005e2000c101510 */
[----:B-1----:R-:W-:Y:S01]  /*8f00*/  ISETP.LT.AND P2, PT, R104, UR7, !P0 ;  /* 0x0000000768007c0c */ /* 0x002fe2000c741270 */
[----:B------:R-:W-:Y:S01]  /*8f10*/  VIADD R104, R0, 0x39 ;  /* 0x0000003900687836 */ /* 0x000fe20000000000 */
[----:B------:R-:W1:Y:S01]  /*8f20*/  LDCU UR7, c[0x0][0x39c] ;  /* 0x00007380ff0777ac */ /* 0x000e620008000800 */
[-C--:B--2---:R-:W-:Y:S01]  /*8f30*/  LEA.HI.X.SX32 R99, R103, R2.reuse, 0x1, P6 ;  /* 0x0000000267637211 */ /* 0x084fe200030f0eff */
[C---:B------:R-:W-:Y:S01]  /*8f40*/  VIADD R103, R102.reuse, UR5 ;  /* 0x0000000566677c36 */ /* 0x040fe20008000000 */
[-C--:B------:R-:W-:Y:S02]  /*8f50*/  LEA R100, P6, R102, R3.reuse, 0x1 ;  /* 0x0000000366647211 */ /* 0x080fe400078c08ff */
[----:B------:R-:W-:Y:S01]  /*8f60*/  PRMT R97, R120, 0x7632, R97 ;  /* 0x0000763278617816 */ /* 0x000fe20000000061 */
[----:B------:R-:W-:Y:S01]  /*8f70*/  @P3 STG.E.U16 desc[UR16][R98.64], R120 ;  /* 0x0000007862003986 */ /* 0x000fe2000c101510 */
[----:B---3--:R-:W-:Y:S01]  /*8f80*/  ISETP.LT.AND P3, PT, R104, UR6, !P0 ;  /* 0x0000000668007c0c */ /* 0x008fe2000c761270 */
[----:B------:R-:W2:Y:S01]  /*8f90*/  LDCU UR6, c[0x0][0x39c] ;  /* 0x00007380ff0677ac */ /* 0x000ea20008000800 */
[----:B------:R-:W-:Y:S01]  /*8fa0*/  LEA.HI.X.SX32 R101, R102, R2, 0x1, P6 ;  /* 0x0000000266657211 */ /* 0x000fe200030f0eff */
[----:B------:R-:W-:Y:S01]  /*8fb0*/  VIADD R104, R0, 0x3a ;  /* 0x0000003a00687836 */ /* 0x000fe20000000000 */
[C---:B------:R-:W-:Y:S01]  /*8fc0*/  LEA R96, P6, R103.reuse, R3, 0x1 ;  /* 0x0000000367607211 */ /* 0x040fe200078c08ff */
[----:B------:R-:W-:-:S02]  /*8fd0*/  VIADD R102, R103, UR5 ;  /* 0x0000000567667c36 */ /* 0x000fc40008000000 */
[----:B------:R3:W-:Y:S01]  /*8fe0*/  @P1 STG.E.U16 desc[UR16][R100.64], R97 ;  /* 0x0000006164001986 */ /* 0x0007e2000c101510 */
[----:B0-----:R-:W-:Y:S01]  /*8ff0*/  ISETP.LT.AND P1, PT, R104, UR4, !P0 ;  /* 0x0000000468007c0c */ /* 0x001fe2000c721270 */
[----:B------:R-:W0:Y:S01]  /*9000*/  LDCU UR4, c[0x0][0x39c] ;  /* 0x00007380ff0477ac */ /* 0x000e220008000800 */
[----:B------:R-:W-:Y:S01]  /*9010*/  VIADD R104, R0, 0x3b ;  /* 0x0000003b00687836 */ /* 0x000fe20000000000 */
[----:B---3--:R-:W-:Y:S01]  /*9020*/  LEA.HI.X.SX32 R97, R103, R2, 0x1, P6 ;  /* 0x0000000267617211 */ /* 0x008fe200030f0eff */
[C---:B------:R-:W-:Y:S01]  /*9030*/  VIADD R103, R102.reuse, UR5 ;  /* 0x0000000566677c36 */ /* 0x040fe20008000000 */
[----:B------:R-:W-:-:S03]  /*9040*/  LEA R98, P6, R102, R3, 0x1 ;  /* 0x0000000366627211 */ /* 0x000fc600078c08ff */
[----:B------:R3:W-:Y:S01]  /*9050*/  @P4 STG.E.U16 desc[UR16][R96.64], R122 ;  /* 0x0000007a60004986 */ /* 0x0007e2000c101510 */
[-C--:B------:R-:W-:Y:S01]  /*9060*/  LEA.HI.X.SX32 R99, R102, R2.reuse, 0x1, P6 ;  /* 0x0000000266637211 */ /* 0x080fe200030f0eff */
[C---:B------:R-:W-:Y:S01]  /*9070*/  VIADD R102, R103.reuse, UR5 ;  /* 0x0000000567667c36 */ /* 0x040fe20008000000 */
[----:B--2---:R-:W-:Y:S01]  /*9080*/  ISETP.LT.AND P4, PT, R104, UR6, !P0 ;  /* 0x0000000668007c0c */ /* 0x004fe2000c781270 */
[----:B------:R-:W-:Y:S01]  /*9090*/  VIADD R104, R0, 0x3c ;  /* 0x0000003c00687836 */ /* 0x000fe20000000000 */
[C---:B------:R-:W-:Y:S01]  /*90a0*/  LEA R100, P6, R103.reuse, R3, 0x1 ;  /* 0x0000000367647211 */ /* 0x040fe200078c08ff */
[----:B------:R-:W2:Y:S03]  /*90b0*/  LDCU UR6, c[0x0][0x39c] ;  /* 0x00007380ff0677ac */ /* 0x000ea60008000800 */
        /* <DEDUP_REMOVED lines=9> */
[----:B0-----:R-:W-:Y:S01]  /*9150*/  ISETP.LT.AND P2, PT, R104, UR4, !P0 ;  /* 0x0000000468007c0c */ /* 0x001fe2000c741270 */
[----:B------:R-:W0:Y:S01]  /*9160*/  LDCU UR4, c[0x0][0x39c] ;  /* 0x00007380ff0477ac */ /* 0x000e220008000800 */
[----:B------:R-:W-:Y:S01]  /*9170*/  VIADD R104, R0, 0x3e ;  /* 0x0000003e00687836 */ /* 0x000fe20000000000 */
[----:B---3--:R-:W-:Y:S01]  /*9180*/  LEA.HI.X.SX32 R97, R102, R2, 0x1, P6 ;  /* 0x0000000266617211 */ /* 0x008fe200030f0eff */
[----:B------:R-:W-:Y:S01]  /*9190*/  VIADD R102, R103, UR5 ;  /* 0x0000000567667c36 */ /* 0x000fe20008000000 */
[----:B------:R-:W-:-:S02]  /*91a0*/  PRMT R99, R124, 0x7632, R99 ;  /* 0x000076327c637816 */ /* 0x000fc40000000063 */
[----:B------:R-:W-:-:S03]  /*91b0*/  LEA R98, P6, R103, R3, 0x1 ;  /* 0x0000000367627211 */ /* 0x000fc600078c08ff */
[----:B------:R3:W-:Y:S01]  /*91c0*/  @P3 STG.E.U16 desc[UR16][R96.64], R99 ;  /* 0x0000006360003986 */ /* 0x0007e2000c101510 */
[----:B--2---:R-:W-:Y:S01]  /*91d0*/  ISETP.LT.AND P3, PT, R104, UR6, !P0 ;  /* 0x0000000668007c0c */ /* 0x004fe2000c761270 */
[----:B------:R-:W2:Y:S01]  /*91e0*/  LDCU UR6, c[0x0][0x39c] ;  /* 0x00007380ff0677ac */ /* 0x000ea20008000800 */
        /* <DEDUP_REMOVED lines=8> */
[----:B0-----:R-:W-:Y:S01]  /*9270*/  ISETP.LT.AND P1, PT, R104, UR4, !P0 ;  /* 0x0000000468007c0c */ /* 0x001fe2000c721270 */
[----:B------:R-:W-:Y:S01]  /*9280*/  VIADD R104, R0, 0x40 ;  /* 0x0000004000687836 */ /* 0x000fe20000000000 */
[CC--:B------:R-:W-:Y:S01]  /*9290*/  LEA R96, P6, R103.reuse, R3.reuse, 0x1 ;  /* 0x0000000367607211 */ /* 0x0c0fe200078c08ff */
[----:B------:R0:W-:Y:S01]  /*92a0*/  @P4 STG.E.U16 desc[UR16][R100.64], R97 ;  /* 0x0000006164004986 */ /* 0x0001e2000c101510 */
[----:B------:R-:W3:Y:S02]  /*92b0*/  LDCU UR4, c[0x0][0x39c] ;  /* 0x00007380ff0477ac */ /* 0x000ee40008000800 */
[----:B-1----:R-:W-:Y:S01]  /*92c0*/  ISETP.LT.AND P4, PT, R104, UR7, !P0 ;  /* 0x0000000768007c0c */ /* 0x002fe2000c781270 */
[----:B------:R-:W-:Y:S01]  /*92d0*/  VIADD R104, R0, 0x41 ;  /* 0x0000004100687836 */ /* 0x000fe20000000000 */
[----:B------:R-:W1:Y:S01]  /*92e0*/  LDCU UR7, c[0x0][0x39c] ;  /* 0x00007380ff0777ac */ /* 0x000e620008000800 */
[----:B0-----:R-:W-:Y:S01]  /*92f0*/  LEA.HI.X.SX32 R97, R103, R2, 0x1, P6 ;  /* 0x0000000267617211 */ /* 0x001fe200030f0eff */
[C---:B------:R-:W-:Y:S01]  /*9300*/  VIADD R103, R102.reuse, UR5 ;  /* 0x0000000566677c36 */ /* 0x040fe20008000000 */
[----:B------:R-:W-:-:S03]  /*9310*/  LEA R98, P6, R102, R3, 0x1 ;  /* 0x0000000366627211 */ /* 0x000fc600078c08ff */
[----:B------:R0:W-:Y:S01]  /*9320*/  @P5 STG.E.U16 desc[UR16][R96.64], R128 ;  /* 0x0000008060005986 */ /* 0x0001e2000c101510 */
[----:B--2---:R-:W-:Y:S01]  /*9330*/  ISETP.LT.AND P5, PT, R104, UR6, !P0 ;  /* 0x0000000668007c0c */ /* 0x004fe2000c7a1270 */
[----:B------:R-:W2:Y:S01]  /*9340*/  LDCU UR6, c[0x0][0x39c] ;  /* 0x00007380ff0677ac */ /* 0x000ea20008000800 */
[----:B------:R-:W-:Y:S01]  /*9350*/  LEA.HI.X.SX32 R99, R102, R2, 0x1, P6 ;  /* 0x0000000266637211 */ /* 0x000fe200030f0eff */
[----:B------:R-:W-:Y:S01]  /*9360*/  VIADD R104, R0, 0x42 ;  /* 0x0000004200687836 */ /* 0x000fe20000000000 */
[C---:B------:R-:W-:Y:S01]  /*9370*/  LEA R100, P6, R103.reuse, R3, 0x1 ;  /* 0x0000000367647211 */ /* 0x040fe200078c08ff */
[----:B------:R-:W-:-:S03]  /*9380*/  VIADD R102, R103, UR5 ;  /* 0x0000000567667c36 */ /* 0x000fc60008000000 */
[----:B------:R-:W-:Y:S01]  /*9390*/  LEA.HI.X.SX32 R101, R103, R2, 0x1, P6 ;  /* 0x0000000267657211 */ /* 0x000fe200030f0eff */
[----:B------:R-:W-:Y:S01]  /*93a0*/  VIADD R103, R102, UR5 ;  /* 0x0000000566677c36 */ /* 0x000fe20008000000 */
[----:B0-----:R-:W-:Y:S02]  /*93b0*/  PRMT R97, R128, 0x7632, R97 ;  /* 0x0000763280617816 */ /* 0x001fe40000000061 */
[----:B------:R-:W-:-:S03]  /*93c0*/  LEA R96, P6, R102, R3, 0x1 ;  /* 0x0000000366607211 */ /* 0x000fc600078c08ff */
[----:B------:R0:W-:Y:S01]  /*93d0*/  @P2 STG.E.U16 desc[UR16][R98.64], R97 ;  /* 0x0000006162002986 */ /* 0x0001e2000c101510 */
[----:B---3--:R-:W-:Y:S01]  /*93e0*/  ISETP.LT.AND P2, PT, R104, UR4, !P0 ;  /* 0x0000000468007c0c */ /* 0x008fe2000c741270 */
[----:B------:R-:W3:Y:S01]  /*93f0*/  LDCU UR4, c[0x0][0x39c] ;  /* 0x00007380ff0477ac */ /* 0x000ee20008000800 */
[----:B------:R-:W-:Y:S01]  /*9400*/  VIADD R104, R0, 0x43 ;  /* 0x0000004300687836 */ /* 0x000fe20000000000 */
[----:B------:R-:W-:Y:S04]  /*9410*/  @P3 STG.E.U16 desc[UR16][R100.64], R130 ;  /* 0x0000008264003986 */ /* 0x000fe8000c101510 */
[----:B--2---:R-:W-:Y:S01]  /*9420*/  ISETP.LT.AND P3, PT, R104, UR6, !P0 ;  /* 0x0000000668007c0c */ /* 0x004fe2000c761270 */
[----:B------:R-:W-:Y:S01]  /*9430*/  VIADD R104, R0, 0x44 ;  /* 0x0000004400687836 */ /* 0x000fe20000000000 */
[----:B------:R-:W2:Y:S01]  /*9440*/  LDCU UR6, c[0x0][0x39c] ;  /* 0x00007380ff0677ac */ /* 0x000ea20008000800 */
[----:B0-----:R-:W-:Y:S01]  /*9450*/  LEA.HI.X.SX32 R97, R102, R2, 0x1, P6 ;  /* 0x0000000266617211 */ /* 0x001fe200030f0eff */
[----:B------:R-:W-:Y:S01]  /*9460*/  VIADD R102, R103, UR5 ;  /* 0x0000000567667c36 */ /* 0x000fe20008000000 */
[----:B------:R-:W-:-:S02]  /*9470*/  PRMT R99, R130, 0x7632, R99 ;  /* 0x0000763282637816 */ /* 0x000fc40000000063 */
[----:B------:R-:W-:-:S03]  /*9480*/  LEA R98, P6, R103, R3, 0x1 ;  /* 0x0000000367627211 */ /* 0x000fc600078c08ff */
[----:B------:R0:W-:Y:S01]  /*9490*/  @P1 STG.E.U16 desc[UR16][R96.64], R99 ;  /* 0x0000006360001986 */ /* 0x0001e2000c101510 */
[----:B-1----:R-:W-:Y:S01]  /*94a0*/  ISETP.LT.AND P1, PT, R104, UR7, !P0 ;  /* 0x0000000768007c0c */ /* 0x002fe2000c721270 */
[----:B------:R-:W-:Y:S01]  /*94b0*/  VIADD R104, R0, 0x45 ;  /* 0x0000004500687836 */ /* 0x000fe20000000000 */
[----:B------:R-:W1:Y:S01]  /*94c0*/  LDCU UR7, c[0x0][0x39c] ;  /* 0x00007380ff0777ac */ /* 0x000e620008000800 */
[-C--:B0-----:R-:W-:Y:S01]  /*94d0*/  LEA.HI.X.SX32 R99, R103, R2.reuse, 0x1, P6 ;  /* 0x0000000267637211 */ /* 0x081fe200030f0eff */
[C---:B------:R-:W-:Y:S01]  /*94e0*/  VIADD R103, R102.reuse, UR5 ;  /* 0x0000000566677c36 */ /* 0x040fe20008000000 */
[-C--:B------:R-:W-:Y:S02]  /*94f0*/  LEA R100, P6, R102, R3.reuse, 0x1 ;  /* 0x0000000366647211 */ /* 0x080fe400078c08ff */
[----:B------:R-:W-:Y:S01]  /*9500*/  PRMT R97, R214, 0x7632, R97 ;  /* 0x00007632d6617816 */ /* 0x000fe20000000061 */
[----:B------:R-:W-:Y:S01]  /*9510*/  @P4 STG.E.U16 desc[UR16][R98.64], R214 ;  /* 0x000000d662004986 */ /* 0x000fe2000c101510 */
[----:B---3--:R-:W-:Y:S01]  /*9520*/  ISETP.LT.AND P4, PT, R104, UR4, !P0 ;  /* 0x0000000468007c0c */ /* 0x008fe2000c781270 */
        /* <DEDUP_REMOVED lines=41> */
[CC--:B------:R-:W-:Y:S02]  /*97c0*/  LEA R100, P6, R102.reuse, R3.reuse, 0x1 ;  /* 0x0000000366647211 */ /* 0x0c0fe400078c08ff */
        /* <DEDUP_REMOVED lines=113> */
[C---:B------:R-:W-:Y:S01]  /*9ee0*/  VIADD R103, R102.reuse, UR5 ;  /* 0x0000000566677c36 */ /* 0x040fe20008000000 */
        /* <DEDUP_REMOVED lines=89> */
[C---:B------:R-:W-:Y:S01]  /*a480*/  VIADD R103, R102.reuse, UR5 ;  /* 0x0000000566677c36 */ /* 0x040fe20008000000 */
        /* <DEDUP_REMOVED lines=421> */
[----:B------:R-:W-:Y:S01]  /*bee0*/  VIADD R104, R0, 0x9f ;  /* 0x0000009f00687836 */ /* 0x000fe20000000000 */
[----:B------:R-:W2:Y:S01]  /*bef0*/  LDCU UR6, c[0x0][0x39c] ;  /* 0x00007380ff0677ac */ /* 0x000ea20008000800 */
[-C--:B---3--:R-:W-:Y:S01]  /*bf00*/  LEA.HI.X.SX32 R99, R103, R2.reuse, 0x1, P6 ;  /* 0x0000000267637211 */ /* 0x088fe200030f0eff */
[C---:B------:R-:W-:Y:S01]  /*bf10*/  VIADD R103, R102.reuse, UR5 ;  /* 0x0000000566677c36 */ /* 0x040fe20008000000 */
[-C--:B------:R-:W-:Y:S02]  /*bf20*/  LEA R100, P6, R102, R3.reuse, 0x1 ;  /* 0x0000000366647211 */ /* 0x080fe400078c08ff */
[----:B------:R-:W-:Y:S01]  /*bf30*/  PRMT R97, R224, 0x7632, R97 ;  /* 0x00007632e0617816 */ /* 0x000fe20000000061 */
[----:B------:R-:W-:Y:S01]  /*bf40*/  @P4 STG.E.U16 desc[UR16][R98.64], R224 ;  /* 0x000000e062004986 */ /* 0x000fe2000c101510 */
[----:B------:R-:W-:Y:S01]  /*bf50*/  LEA.HI.X.SX32 R101, R102, R2, 0x1, P6 ;  /* 0x0000000266657211 */ /* 0x000fe200030f0eff */
[C---:B------:R-:W-:Y:S01]  /*bf60*/  VIADD R102, R103.reuse, UR5 ;  /* 0x0000000567667c36 */ /* 0x040fe20008000000 */
[----:B------:R-:W-:-:S02]  /*bf70*/  LEA R96, P6, R103, R3, 0x1 ;  /* 0x0000000367607211 */ /* 0x000fc400078c08ff */
[----:B0-----:R-:W-:Y:S01]  /*bf80*/  ISETP.LT.AND P4, PT, R104, UR4, !P0 ;  /* 0x0000000468007c0c */ /* 0x001fe2000c781270 */
[----:B------:R-:W0:Y:S01]  /*bf90*/  LDCU UR4, c[0x0][0x39c] ;  /* 0x00007380ff0477ac */ /* 0x000e220008000800 */
[----:B------:R3:W-:Y:S01]  /*bfa0*/  @P5 STG.E.U16 desc[UR16][R100.64], R97 ;  /* 0x0000006164005986 */ /* 0x0007e2000c101510 */
[----:B------:R-:W-:-:S05]  /*bfb0*/  VIADD R104, R0, 0xa0 ;  /* 0x000000a000687836 */ /* 0x000fca0000000000 */
[----:B-1----:R-:W-:Y:S01]  /*bfc0*/  ISETP.LT.AND P5, PT, R104, UR7, !P0 ;  /* 0x0000000768007c0c */ /* 0x002fe2000c7a1270 */
[----:B------:R-:W-:Y:S01]  /*bfd0*/  VIADD R104, R0, 0xa1 ;  /* 0x000000a100687836 */ /* 0x000fe20000000000 */
[----:B------:R-:W1:Y:S01]  /*bfe0*/  LDCU UR7, c[0x0][0x39c] ;  /* 0x00007380ff0777ac */ /* 0x000e620008000800 */
[----:B---3--:R-:W-:Y:S01]  /*bff0*/  LEA.HI.X.SX32 R97, R103, R2, 0x1, P6 ;  /* 0x0000000267617211 */ /* 0x008fe200030f0eff */
[C---:B------:R-:W-:Y:S01]  /*c000*/  VIADD R103, R102.reuse, UR5 ;  /* 0x0000000566677c36 */ /* 0x040fe20008000000 */
[----:B------:R-:W-:-:S03]  /*c010*/  LEA R98, P6, R102, R3, 0x1 ;  /* 0x0000000366627211 */ /* 0x000fc600078c08ff */
[----:B------:R3:W-:Y:S01]  /*c020*/  @P2 STG.E.U16 desc[UR16][R96.64], R221 ;  /* 0x000000dd60002986 */ /* 0x0007e2000c101510 */
[-C--:B------:R-:W-:Y:S01]  /*c030*/  LEA.HI.X.SX32 R99, R102, R2.reuse, 0x1, P6 ;  /* 0x0000000266637211 */ /* 0x080fe200030f0eff */
[----:B------:R-:W-:Y:S01]  /*c040*/  VIADD R102, R0, 0xa2 ;  /* 0x000000a200667836 */ /* 0x000fe20000000000 */
[C---:B------:R-:W-:Y:S02]  /*c050*/  LEA R100, P6, R103.reuse, R3, 0x1 ;  /* 0x0000000367647211 */ /* 0x040fe400078c08ff */
[----:B--2---:R-:W-:Y:S01]  /*c060*/  ISETP.LT.AND P2, PT, R104, UR6, !P0 ;  /* 0x0000000668007c0c */ /* 0x004fe2000c741270 */
[----:B------:R-:W2:Y:S01]  /*c070*/  LDCU UR6, c[0x0][0x39c] ;  /* 0x00007380ff0677ac */ /* 0x000ea20008000800 */
[C---:B------:R-:W-:Y:S01]  /*c080*/  LEA.HI.X.SX32 R101, R103.reuse, R2, 0x1, P6 ;  /* 0x0000000267657211 */ /* 0x040fe200030f0eff */
[----:B------:R-:W-:Y:S02]  /*c090*/  VIADD R103, R103, UR5 ;  /* 0x0000000567677c36 */ /* 0x000fe40008000000 */
[----:B------:R-:W-:Y:S01]  /*c0a0*/  VIADD R104, R0, 0xa3 ;  /* 0x000000a300687836 */ /* 0x000fe20000000000 */
[----:B---3--:R-:W-:-:S05]  /*c0b0*/  PRMT R97, R221, 0x7632, R97 ;  /* 0x00007632dd617816 */ /* 0x008fca0000000061 */
[----:B------:R3:W-:Y:S01]  /*c0c0*/  @P3 STG.E.U16 desc[UR16][R98.64], R97 ;  /* 0x0000006162003986 */ /* 0x0007e2000c101510 */
[----:B0-----:R-:W-:Y:S01]  /*c0d0*/  ISETP.LT.AND P3, PT, R102, UR4, !P0 ;  /* 0x0000000466007c0c */ /* 0x001fe2000c761270 */
[----:B------:R-:W0:Y:S01]  /*c0e0*/  LDCU UR4, c[0x0][0x39c] ;  /* 0x00007380ff0477ac */ /* 0x000e220008000800 */
[C---:B------:R-:W-:Y:S01]  /*c0f0*/  VIADD R102, R103.reuse, UR5 ;  /* 0x0000000567667c36 */ /* 0x040fe20008000000 */
[----:B------:R5:W-:Y:S01]  /*c100*/  @P1 STG.E.U16 desc[UR16][R100.64], R220 ;  /* 0x000000dc64001986 */ /* 0x000be2000c101510 */
[----:B------:R-:W-:-:S04]  /*c110*/  LEA R96, P1, R103, R3, 0x1 ;  /* 0x0000000367607211 */ /* 0x000fc800078208ff */
[-C--:B---3--:R-:W-:Y:S01]  /*c120*/  LEA.HI.X.SX32 R97, R103, R2.reuse, 0x1, P1 ;  /* 0x0000000267617211 */ /* 0x088fe200008f0eff */
[----:B------:R-:W-:Y:S01]  /*c130*/  VIADD R103, R0, 0xa4 ;  /* 0x000000a400677836 */ /* 0x000fe20000000000 */
[----:B------:R-:W-:Y:S02]  /*c140*/  PRMT R99, R220, 0x7632, R99 ;  /* 0x00007632dc637816 */ /* 0x000fe40000000063 */
[----:B------:R-:W-:Y:S01]  /*c150*/  LEA R98, P6, R102, R3, 0x1 ;  /* 0x0000000366627211 */ /* 0x000fe200078c08ff */
[----:B-----5:R-:W-:Y:S01]  /*c160*/  VIADD R101, R0, 0xa5 ;  /* 0x000000a500657836 */ /* 0x020fe20000000000 */
[----:B--2---:R-:W-:Y:S01]  /*c170*/  ISETP.LT.AND P1, PT, R104, UR6, !P0 ;  /* 0x0000000668007c0c */ /* 0x004fe2000c721270 */
[----:B------:R2:W-:Y:S01]  /*c180*/  @P4 STG.E.U16 desc[UR16][R96.64], R99 ;  /* 0x0000006360004986 */ /* 0x0005e2000c101510 */
[----:B-1----:R-:W-:Y:S01]  /*c190*/  ISETP.LT.AND P4, PT, R103, UR7, !P0 ;  /* 0x0000000767007c0c */ /* 0x002fe2000c781270 */
[----:B------:R-:W1:Y:S01]  /*c1a0*/  LDCU UR6, c[0x0][0x39c] ;  /* 0x00007380ff0677ac */ /* 0x000e620008000800 */
[----:B------:R-:W-:Y:S01]  /*c1b0*/  VIADD R104, R0, 0xa7 ;  /* 0x000000a700687836 */ /* 0x000fe20000000000 */
[----:B------:R-:W3:Y:S01]  /*c1c0*/  LDCU UR7, c[0x0][0x39c] ;  /* 0x00007380ff0777ac */ /* 0x000ee20008000800 */
[C---:B--2---:R-:W-:Y:S01]  /*c1d0*/  LEA.HI.X.SX32 R99, R102.reuse, R2, 0x1, P6 ;  /* 0x0000000266637211 */ /* 0x044fe200030f0eff */
[----:B------:R-:W-:-:S04]  /*c1e0*/  VIADD R102, R102, UR5 ;  /* 0x0000000566667c36 */ /* 0x000fc80008000000 */
[C---:B------:R-:W-:Y:S01]  /*c1f0*/  VIADD R103, R102.reuse, UR5 ;  /* 0x0000000566677c36 */ /* 0x040fe20008000000 */
[CC--:B------:R-:W-:Y:S01]  /*c200*/  LEA R100, P6, R102.reuse, R3.reuse, 0x1 ;  /* 0x0000000366647211 */ /* 0x0c0fe200078c08ff */
[----:B------:R2:W-:Y:S01]  /*c210*/  @P5 STG.E.U16 desc[UR16][R98.64], R215 ;  /* 0x000000d762005986 */ /* 0x0005e2000c101510 */
[----:B0-----:R-:W-:Y:S01]  /*c220*/  ISETP.LT.AND P5, PT, R101, UR4, !P0 ;  /* 0x0000000465007c0c */ /* 0x001fe2000c7a1270 */
[----:B------:R-:W0:Y:S01]  /*c230*/  LDCU UR4, c[0x0][0x39c] ;  /* 0x00007380ff0477ac */ /* 0x000e220008000800 */
[----:B------:R-:W-:Y:S01]  /*c240*/  LEA.HI.X.SX32 R101, R102, R2, 0x1, P6 ;  /* 0x0000000266657211 */ /* 0x000fe200030f0eff */
[----:B------:R-:W-:Y:S01]  /*c250*/  VIADD R102, R0, 0xa6 ;  /* 0x000000a600667836 */ /* 0x000fe20000000000 */
[----:B------:R-:W-:-:S04]  /*c260*/  LEA R96, P6, R103, R3, 0x1 ;  /* 0x0000000367607211 */ /* 0x000fc800078c08ff */
[C---:B------:R-:W-:Y:S01]  /*c270*/  LEA.HI.X.SX32 R97, R103.reuse, R2, 0x1, P6 ;  /* 0x0000000267617211 */ /* 0x040fe200030f0eff */
[----:B------:R-:W-:Y:S01]  /*c280*/  VIADD R103, R103, UR5 ;  /* 0x0000000567677c36 */ /* 0x000fe20008000000 */
[----:B--2---:R-:W-:-:S05]  /*c290*/  PRMT R99, R215, 0x7632, R99 ;  /* 0x00007632d7637816 */ /* 0x004fca0000000063 */
[----:B------:R2:W-:Y:S01]  /*c2a0*/  @P2 STG.E.U16 desc[UR16][R100.64], R99 ;  /* 0x0000006364002986 */ /* 0x0005e2000c101510 */
[----:B-1----:R-:W-:Y:S01]  /*c2b0*/  ISETP.LT.AND P2, PT, R102, UR6, !P0 ;  /* 0x0000000666007c0c */ /* 0x002fe2000c741270 */
[----:B------:R-:W1:Y:S01]  /*c2c0*/  LDCU UR6, c[0x0][0x39c] ;  /* 0x00007380ff0677ac */ /* 0x000e620008000800 */
[C---:B------:R-:W-:Y:S01]  /*c2d0*/  VIADD R102, R103.reuse, UR5 ;  /* 0x0000000567667c36 */ /* 0x040fe20008000000 */
[----:B------:R5:W-:Y:S01]  /*c2e0*/  @P3 STG.E.U16 desc[UR16][R96.64], R105 ;  /* 0x0000006960003986 */ /* 0x000be2000c101510 */
[----:B------:R-:W-:-:S04]  /*c2f0*/  LEA R98, P3, R103, R3, 0x1 ;  /* 0x0000000367627211 */ /* 0x000fc800078608ff */
[-C--:B--2---:R-:W-:Y:S02]  /*c300*/  LEA.HI.X.SX32 R99, R103, R2.reuse, 0x1, P3 ;  /* 0x0000000267637211 */ /* 0x084fe400018f0eff */
[----:B------:R-:W-:Y:S02]  /*c310*/  LEA R100, P6, R102, R3, 0x1 ;  /* 0x0000000366647211 */ /* 0x000fe400078c08ff */
[----:B-----5:R-:W-:Y:S01]  /*c320*/  PRMT R97, R69, 0x7632, R97 ;  /* 0x0000763245617816 */ /* 0x020fe20000000061 */
[----:B------:R-:W-:Y:S01]  /*c330*/  VIADD R69, R0, 0xa8 ;  /* 0x000000a800457836 */ /* 0x000fe20000000000 */
[----:B------:R-:W-:Y:S02]  /*c340*/  LEA.HI.X.SX32 R101, R102, R2, 0x1, P6 ;  /* 0x0000000266657211 */ /* 0x000fe400030f0eff */
[----:B---3--:R-:W-:Y:S01]  /*c350*/  ISETP.LT.AND P3, PT, R104, UR7, !P0 ;  /* 0x0000000768007c0c */ /* 0x008fe2000c761270 */
[----:B------:R2:W-:Y:S01]  /*c360*/  @P1 STG.E.U16 desc[UR16][R98.64], R97 ;  /* 0x0000006162001986 */ /* 0x0005e2000c101510 */
[----:B0-----:R-:W-:Y:S01]  /*c370*/  ISETP.LT.AND P1, PT, R69, UR4, !P0 ;  /* 0x0000000445007c0c */ /* 0x001fe2000c721270 */
[----:B------:R-:W-:Y:S01]  /*c380*/  VIADD R69, R102, UR5 ;  /* 0x0000000566457c36 */ /* 0x000fe20008000000 */
[----:B------:R-:W0:Y:S01]  /*c390*/  LDCU UR4, c[0x0][0x39c] ;  /* 0x00007380ff0477ac */ /* 0x000e220008000800 */
[----:B------:R-:W-:-:S03]  /*c3a0*/  VIADD R102, R0, 0xa9 ;  /* 0x000000a900667836 */ /* 0x000fc60000000000 */
[C---:B------:R-:W-:Y:S01]  /*c3b0*/  LEA R96, P6, R69.reuse, R3, 0x1 ;  /* 0x0000000345607211 */ /* 0x040fe200078c08ff */
[----:B------:R-:W3:Y:S01]  /*c3c0*/  LDCU UR7, c[0x0][0x39c] ;  /* 0x00007380ff0777ac */ /* 0x000ee20008000800 */
[----:B--2---:R-:W-:Y:S02]  /*c3d0*/  PRMT R99, R68, 0x7610, R99 ;  /* 0x0000761044637816 */ /* 0x004fe40000000063 */
[C---:B------:R-:W-:Y:S01]  /*c3e0*/  LEA.HI.X.SX32 R97, R69.reuse, R2, 0x1, P6 ;  /* 0x0000000245617211 */ /* 0x040fe200030f0eff */
[----:B------:R-:W-:Y:S02]  /*c3f0*/  VIADD R69, R69, UR5 ;  /* 0x0000000545457c36 */ /* 0x000fe40008000000 */
[----:B------:R2:W-:Y:S01]  /*c400*/  @P4 STG.E.U16 desc[UR16][R100.64], R99 ;  /* 0x0000006364004986 */ /* 0x0005e2000c101510 */
[----:B-1----:R-:W-:Y:S01]  /*c410*/  ISETP.LT.AND P4, PT, R102, UR6, !P0 ;  /* 0x0000000666007c0c */ /* 0x002fe2000c781270 */
[----:B------:R-:W1:Y:S01]  /*c420*/  LDCU UR6, c[0x0][0x39c] ;  /* 0x00007380ff0677ac */ /* 0x000e620008000800 */
[----:B------:R-:W-:Y:S01]  /*c430*/  VIADD R98, R69, UR5 ;  /* 0x0000000545627c36 */ /* 0x000fe20008000000 */
[----:B--2---:R-:W-:-:S05]  /*c440*/  PRMT R101, R68, 0x7632, R101 ;  /* 0x0000763244657816 */ /* 0x004fca0000000065 */
[----:B------:R2:W-:Y:S01]  /*c450*/  @P5 STG.E.U16 desc[UR16][R96.64], R101 ;  /* 0x0000006560005986 */ /* 0x0005e2000c101510 */
[----:B------:R-:W-:-:S04]  /*c460*/  LEA R68, P5, R69, R3, 0x1 ;  /* 0x0000000345447211 */ /* 0x000fc800078a08ff */
[----:B------:R-:W-:Y:S02]  /*c470*/  LEA.HI.X.SX32 R69, R69, R2, 0x1, P5 ;  /* 0x0000000245457211 */ /* 0x000fe400028f0eff */
[----:B--2---:R-:W-:Y:S01]  /*c480*/  F2FP.F16.F32.PACK_AB R97, R71, R70 ;  /* 0x000000464761723e */ /* 0x004fe200000000ff */
[C---:B------:R-:W-:Y:S02]  /*c490*/  VIADD R70, R0.reuse, 0xaa ;  /* 0x000000aa00467836 */ /* 0x040fe40000000000 */
[----:B------:R-:W-:Y:S01]  /*c4a0*/  VIADD R96, R0, 0xab ;  /* 0x000000ab00607836 */ /* 0x000fe20000000000 */
[----:B------:R-:W-:Y:S01]  /*c4b0*/  PRMT R99, R97, 0x7632, R99 ;  /* 0x0000763261637816 */ /* 0x000fe20000000063 */
[----:B------:R2:W-:Y:S01]  /*c4c0*/  @P2 STG.E.U16 desc[UR16][R68.64], R97 ;  /* 0x0000006144002986 */ /* 0x0005e2000c101510 */
[----:B0-----:R-:W-:Y:S01]  /*c4d0*/  ISETP.LT.AND P6, PT, R70, UR4, !P0 ;  /* 0x0000000446007c0c */ /* 0x001fe2000c7c1270 */
[----:B------:R-:W0:Y:S01]  /*c4e0*/  LDCU UR4, c[0x0][0x39c] ;  /* 0x00007380ff0477ac */ /* 0x000e220008000800 */
[----:B------:R-:W-:-:S02]  /*c4f0*/  LEA R70, P5, R98, R3, 0x1 ;  /* 0x0000000362467211 */ /* 0x000fc400078a08ff */
[----:B-1----:R-:W-:Y:S01]  /*c500*/  ISETP.LT.AND P2, PT, R96, UR6, !P0 ;  /* 0x0000000660007c0c */ /* 0x002fe2000c741270 */
[----:B------:R-:W1:Y:S01]  /*c510*/  LDCU UR6, c[0x0][0x39c] ;  /* 0x00007380ff0677ac */ /* 0x000e620008000800 */
[C---:B------:R-:W-:Y:S01]  /*c520*/  LEA.HI.X.SX32 R71, R98.reuse, R2, 0x1, P5 ;  /* 0x0000000262477211 */ /* 0x040fe200028f0eff */
[----:B------:R-:W-:-:S04]  /*c530*/  VIADD R98, R98, UR5 ;  /* 0x0000000562627c36 */ /* 0x000fc80008000000 */
[----:B------:R5:W-:Y:S01]  /*c540*/  @P3 STG.E.U16 desc[UR16][R70.64], R99 ;  /* 0x0000006346003986 */ /* 0x000be2000c101510 */
[-C--:B------:R-:W-:Y:S01]  /*c550*/  LEA R96, P3, R98, R3.reuse, 0x1 ;  /* 0x0000000362607211 */ /* 0x080fe200078608ff */
[----:B--2---:R-:W-:Y:S02]  /*c560*/  VIADD R68, R0, 0xac ;  /* 0x000000ac00447836 */ /* 0x004fe40000000000 */
[C---:B------:R-:W-:Y:S01]  /*c570*/  VIADD R72, R98.reuse, UR5 ;  /* 0x0000000562487c36 */ /* 0x040fe20008000000 */
[-C--:B------:R-:W-:Y:S01]  /*c580*/  LEA.HI.X.SX32 R97, R98, R2.reuse, 0x1, P3 ;  /* 0x0000000262617211 */ /* 0x080fe200018f0eff */
[----:B------:R-:W-:Y:S01]  /*c590*/  VIADD R69, R0, 0xad ;  /* 0x000000ad00457836 */ /* 0x000fe20000000000 */
[----:B0-----:R-:W-:Y:S01]  /*c5a0*/  ISETP.LT.AND P3, PT, R68, UR4, !P0 ;  /* 0x0000000444007c0c */ /* 0x001fe2000c761270 */
[----:B------:R-:W0:Y:S01]  /*c5b0*/  LDCU UR4, c[0x0][0x39c] ;  /* 0x00007380ff0477ac */ /* 0x000e220008000800 */
[----:B------:R-:W-:Y:S01]  /*c5c0*/  LEA R68, P5, R72, R3, 0x1 ;  /* 0x0000000348447211 */ /* 0x000fe200078a08ff */
[----:B------:R2:W-:Y:S01]  /*c5d0*/  @P1 STG.E.U16 desc[UR16][R96.64], R73 ;  /* 0x0000004960001986 */ /* 0x0005e2000c101510 */
[----:B---3--:R-:W-:Y:S01]  /*c5e0*/  ISETP.LT.AND P1, PT, R69, UR7, !P0 ;  /* 0x0000000745007c0c */ /* 0x008fe2000c721270 */
[----:B-----5:R-:W-:Y:S01]  /*c5f0*/  VIADD R70, R0, 0xae ;  /* 0x000000ae00467836 */ /* 0x020fe20000000000 */
[C---:B------:R-:W-:Y:S01]  /*c600*/  LEA.HI.X.SX32 R69, R72.reuse, R2, 0x1, P5 ;  /* 0x0000000248457211 */ /* 0x040fe200028f0eff */
[----:B------:R-:W-:Y:S01]  /*c610*/  VIADD R72, R72, UR5 ;  /* 0x0000000548487c36 */ /* 0x000fe20008000000 */
[----:B------:R-:W-:Y:S01]  /*c620*/  PRMT R71, R73, 0x7632, R71 ;  /* 0x0000763249477816 */ /* 0x000fe20000000047 */
[----:B------:R-:W3:Y:S01]  /*c630*/  LDCU UR7, c[0x0][0x39c] ;  /* 0x00007380ff0777ac */ /* 0x000ee20008000800 */
[----:B-1----:R-:W-:-:S03]  /*c640*/  ISETP.LT.AND P5, PT, R70, UR6, !P0 ;  /* 0x0000000646007c0c */ /* 0x002fc6000c7a1270 */
[----:B------:R1:W-:Y:S01]  /*c650*/  @P4 STG.E.U16 desc[UR16][R68.64], R71 ;  /* 0x0000004744004986 */ /* 0x0003e2000c101510 */
[CC--:B------:R-:W-:Y:S01]  /*c660*/  LEA R70, P4, R72.reuse, R3.reuse, 0x1 ;  /* 0x0000000348467211 */ /* 0x0c0fe200078808ff */
[----:B--2---:R-:W-:Y:S01]  /*c670*/  VIADD R96, R72, UR5 ;  /* 0x0000000548607c36 */ /* 0x004fe20008000000 */
[----:B------:R-:W2:Y:S01]  /*c680*/  LDCU UR6, c[0x0][0x39c] ;  /* 0x00007380ff0677ac */ /* 0x000ea20008000800 */
[----:B------:R-:W-:Y:S02]  /*c690*/  PRMT R97, R74, 0x7632, R97 ;  /* 0x000076324a617816 */ /* 0x000fe40000000061 */
[----:B-1----:R-:W-:Y:S02]  /*c6a0*/  LEA.HI.X.SX32 R71, R72, R2, 0x1, P4 ;  /* 0x0000000248477211 */ /* 0x002fe400020f0eff */
[----:B------:R-:W-:Y:S02]  /*c6b0*/  LEA R72, P4, R96, R3, 0x1 ;  /* 0x0000000360487211 */ /* 0x000fe400078808ff */
[----:B------:R-:W-:-:S02]  /*c6c0*/  PRMT R69, R74, 0x7610, R69 ;  /* 0x000076104a457816 */ /* 0x000fc40000000045 */
[C---:B------:R-:W-:Y:S01]  /*c6d0*/  LEA.HI.X.SX32 R73, R96.reuse, R2, 0x1, P4 ;  /* 0x0000000260497211 */ /* 0x040fe200020f0eff */
[----:B------:R-:W-:Y:S01]  /*c6e0*/  VIADD R96, R96, UR5 ;  /* 0x0000000560607c36 */ /* 0x000fe20008000000 */
[----:B0-----:R-:W-:Y:S01]  /*c6f0*/  ISETP.LT.AND P4, PT, R75, UR4, !P0 ;  /* 0x000000044b007c0c */ /* 0x001fe2000c781270 */
[----:B------:R0:W-:Y:S01]  /*c700*/  @P6 STG.E.U16 desc[UR16][R70.64], R69 ;  /* 0x0000004546006986 */ /* 0x0001e2000c101510 */
[----:B------:R-:W1:Y:S01]  /*c710*/  LDCU UR4, c[0x0][0x39c] ;  /* 0x00007380ff0477ac */ /* 0x000e620008000800 */
[C---:B------:R-:W-:Y:S02]  /*c720*/  VIADD R74, R96.reuse, UR5 ;  /* 0x00000005604a7c36 */ /* 0x040fe40008000000 */
[----:B------:R5:W-:Y:S01]  /*c730*/  @P2 STG.E.U16 desc[UR16][R72.64], R97 ;  /* 0x0000006148002986 */ /* 0x000be2000c101510 */
[----:B------:R-:W-:Y:S01]  /*c740*/  LEA R68, P2, R96, R3, 0x1 ;  /* 0x0000000360447211 */ /* 0x000fe200078408ff */
[----:B------:R-:W-:-:S03]  /*c750*/  VIADD R75, R0, 0xb0 ;  /* 0x000000b0004b7836 */ /* 0x000fc60000000000 */
[-C--:B0-----:R-:W-:Y:S01]  /*c760*/  LEA.HI.X.SX32 R69, R96, R2.reuse, 0x1, P2 ;  /* 0x0000000260457211 */ /* 0x081fe200010f0eff */
[----:B------:R-:W-:Y:S01]  /*c770*/  VIADD R71, R0, 0xb1 ;  /* 0x000000b100477836 */ /* 0x000fe20000000000 */
[-C--:B------:R-:W-:Y:S02]  /*c780*/  LEA R70, P6, R74, R3.reuse, 0x1 ;  /* 0x000000034a467211 */ /* 0x080fe400078c08ff */
[----:B--2---:R-:W-:Y:S01]  /*c790*/  ISETP.LT.AND P2, PT, R75, UR6, !P0 ;  /* 0x000000064b007c0c */ /* 0x004fe2000c741270 */
[----:B------:R0:W-:Y:S01]  /*c7a0*/  @P3 STG.E.U16 desc[UR16][R68.64], R76 ;  /* 0x0000004c44003986 */ /* 0x0001e2000c101510 */
[----:B------:R-:W2:Y:S01]  /*c7b0*/  LDCU UR6, c[0x0][0x39c] ;  /* 0x00007380ff0677ac */ /* 0x000ea20008000800 */
[----:B---3--:R-:W-:Y:S01]  /*c7c0*/  ISETP.LT.AND P3, PT, R71, UR7, !P0 ;  /* 0x0000000747007c0c */ /* 0x008fe2000c761270 */
[----:B-----5:R-:W-:Y:S01]  /*c7d0*/  VIADD R73, R0, 0xb2 ;  /* 0x000000b200497836 */ /* 0x020fe20000000000 */
[C---:B------:R-:W-:Y:S01]  /*c7e0*/  LEA.HI.X.SX32 R71, R74.reuse, R2, 0x1, P6 ;  /* 0x000000024a477211 */ /* 0x040fe200030f0eff */
[----:B------:R-:W-:Y:S01]  /*c7f0*/  VIADD R74, R74, UR5 ;  /* 0x000000054a4a7c36 */ /* 0x000fe20008000000 */
[----:B------:R-:W3:Y:S03]  /*c800*/  LDCU UR7, c[0x0][0x39c] ;  /* 0x00007380ff0777ac */ /* 0x000ee60008000800 */
[C---:B------:R-:W-:Y:S01]  /*c810*/  VIADD R75, R74.reuse, UR5 ;  /* 0x000000054a4b7c36 */ /* 0x040fe20008000000 */
[----:B------:R-:W-:-:S02]  /*c820*/  LEA R72, P6, R74, R3, 0x1 ;  /* 0x000000034a487211 */ /* 0x000fc400078c08ff */
[----:B0-----:R-:W-:Y:S01]  /*c830*/  PRMT R69, R76, 0x7632, R69 ;  /* 0x000076324c457816 */ /* 0x001fe20000000045 */
[----:B------:R-:W-:-:S04]  /*c840*/  VIADD R76, R0, 0xb4 ;  /* 0x000000b4004c7836 */ /* 0x000fc80000000000 */
[----:B------:R0:W-:Y:S01]  /*c850*/  @P1 STG.E.U16 desc[UR16][R70.64], R69 ;  /* 0x0000004546001986 */ /* 0x0001e2000c101510 */
[----:B-1----:R-:W-:Y:S01]  /*c860*/  ISETP.LT.AND P1, PT, R73, UR4, !P0 ;  /* 0x0000000449007c0c */ /* 0x002fe2000c721270 */
[----:B------:R-:W1:Y:S01]  /*c870*/  LDCU UR4, c[0x0][0x39c] ;  /* 0x00007380ff0477ac */ /* 0x000e620008000800 */
[----:B------:R-:W-:Y:S01]  /*c880*/  LEA.HI.X.SX32 R73, R74, R2, 0x1, P6 ;  /* 0x000000024a497211 */ /* 0x000fe200030f0eff */
[----:B------:R-:W-:Y:S01]  /*c890*/  VIADD R74, R0, 0xb3 ;  /* 0x000000b3004a7836 */ /* 0x000fe20000000000 */
[----:B------:R-:W-:-:S03]  /*c8a0*/  LEA R68, P6, R75, R3, 0x1 ;  /* 0x000000034b447211 */ /* 0x000fc600078c08ff */
[----:B------:R-:W-:Y:S01]  /*c8b0*/  @P5 STG.E.U16 desc[UR16][R72.64], R78 ;  /* 0x0000004e48005986 */ /* 0x000fe2000c101510 */
[----:B--2---:R-:W-:Y:S01]  /*c8c0*/  ISETP.LT.AND P5, PT, R74, UR6, !P0 ;  /* 0x000000064a007c0c */ /* 0x004fe2000c7a1270 */
[----:B------:R-:W2:Y:S01]  /*c8d0*/  LDCU UR6, c[0x0][0x39c] ;  /* 0x00007380ff0677ac */ /* 0x000ea20008000800 */
[C---:B0-----:R-:W-:Y:S01]  /*c8e0*/  LEA.HI.X.SX32 R69, R75.reuse, R2, 0x1, P6 ;  /* 0x000000024b457211 */ /* 0x041fe200030f0eff */
[----:B------:R-:W-:Y:S01]  /*c8f0*/  VIADD R75, R75, UR5 ;  /* 0x000000054b4b7c36 */ /* 0x000fe20008000000 */
[----:B------:R-:W-:-:S03]  /*c900*/  PRMT R71, R78, 0x7632, R71 ;  /* 0x000076324e477816 */ /* 0x000fc60000000047 */
[C---:B------:R-:W-:Y:S02]  /*c910*/  VIADD R74, R75.reuse, UR5 ;  /* 0x000000054b4a7c36 */ /* 0x040fe40008000000 */
[----:B------:R0:W-:Y:S01]  /*c920*/  @P4 STG.E.U16 desc[UR16][R68.64], R71 ;  /* 0x0000004744004986 */ /* 0x0001e2000c101510 */
[CC--:B------:R-:W-:Y:S02]  /*c930*/  LEA R70, P4, R75.reuse, R3.reuse, 0x1 ;  /* 0x000000034b467211 */ /* 0x0c0fe400078808ff */
[----:B-1----:R-:W-:Y:S01]  /*c940*/  ISETP.LT.AND P6, PT, R76, UR4, !P0 ;  /* 0x000000044c007c0c */ /* 0x002fe2000c7c1270 */
[----:B------:R-:W1:Y:S01]  /*c950*/  LDCU UR4, c[0x0][0x39c] ;  /* 0x00007380ff0477ac */ /* 0x000e620008000800 */
[C---:B------:R-:W-:Y:S01]  /*c960*/  VIADD R76, R0.reuse, 0xba ;  /* 0x000000ba004c7836 */ /* 0x040fe20000000000 */
[----:B0-----:R-:W-:Y:S01]  /*c970*/  LEA.HI.X.SX32 R71, R75, R2, 0x1, P4 ;  /* 0x000000024b477211 */ /* 0x001fe200020f0eff */
[----:B------:R-:W-:Y:S01]  /*c980*/  VIADD R68, R0, 0xb5 ;  /* 0x000000b500447836 */ /* 0x000fe20000000000 */
[----:B------:R-:W-:-:S02]  /*c990*/  LEA R72, P4, R74, R3, 0x1 ;  /* 0x000000034a487211 */ /* 0x000fc400078808ff */
[----:B------:R-:W-:Y:S01]  /*c9a0*/  PRMT R69, R80, 0x7632, R69 ;  /* 0x0000763250457816 */ /* 0x000fe20000000045 */
[----:B------:R0:W-:Y:S01]  /*c9b0*/  @P2 STG.E.U16 desc[UR16][R70.64], R80 ;  /* 0x0000005046002986 */ /* 0x0001e2000c101510 */
[C---:B------:R-:W-:Y:S01]  /*c9c0*/  LEA.HI.X.SX32 R73, R74.reuse, R2, 0x1, P4 ;  /* 0x000000024a497211 */ /* 0x040fe200020f0eff */
[----:B------:R-:W-:Y:S01]  /*c9d0*/  VIADD R74, R74, UR5 ;  /* 0x000000054a4a7c36 */ /* 0x000fe20008000000 */
[----:B--2---:R-:W-:Y:S01]  /*c9e0*/  ISETP.LT.AND P2, PT, R68, UR6, !P0 ;  /* 0x0000000644007c0c */ /* 0x004fe2000c741270 */
[----:B------:R-:W2:Y:S02]  /*c9f0*/  LDCU UR6, c[0x0][0x39c] ;  /* 0x00007380ff0677ac */ /* 0x000ea40008000800 */
[----:B------:R5:W-:Y:S01]  /*ca00*/  @P3 STG.E.U16 desc[UR16][R72.64], R69 ;  /* 0x0000004548003986 */ /* 0x000be2000c101510 */
[C---:B------:R-:W-:Y:S01]  /*ca10*/  LEA R68, P3, R74.reuse, R3, 0x1 ;  /* 0x000000034a447211 */ /* 0x040fe200078608ff */
[----:B------:R-:W-:Y:S02]  /*ca20*/  VIADD R75, R74, UR5 ;  /* 0x000000054a4b7c36 */ /* 0x000fe40008000000 */
[----:B0-----:R-:W-:-:S02]  /*ca30*/  VIADD R70, R0, 0xb6 ;  /* 0x000000b600467836 */ /* 0x001fc40000000000 */
[----:B------:R-:W-:Y:S01]  /*ca40*/  VIADD R71, R0, 0xb7 ;  /* 0x000000b700477836 */ /* 0x000fe20000000000 */
[-C--:B-----5:R-:W-:Y:S01]  /*ca50*/  LEA.HI.X.SX32 R69, R74, R2.reuse, 0x1, P3 ;  /* 0x000000024a457211 */ /* 0x0a0fe200018f0eff */
[----:B------:R-:W-:Y:S01]  /*ca60*/  VIADD R72, R0, 0xb8 ;  /* 0x000000b800487836 */ /* 0x000fe20000000000 */
[----:B-1----:R-:W-:Y:S01]  /*ca70*/  ISETP.LT.AND P3, PT, R70, UR4, !P0 ;  /* 0x0000000446007c0c */ /* 0x002fe2000c761270 */
[----:B------:R-:W0:Y:S01]  /*ca80*/  LDCU UR4, c[0x0][0x39c] ;  /* 0x00007380ff0477ac */ /* 0x000e220008000800 */
[----:B------:R-:W-:Y:S01]  /*ca90*/  LEA R70, P4, R75, R3, 0x1 ;  /* 0x000000034b467211 */ /* 0x000fe200078808ff */
[----:B------:R1:W-:Y:S01]  /*caa0*/  @P1 STG.E.U16 desc[UR16][R68.64], R82 ;  /* 0x0000005244001986 */ /* 0x0003e2000c101510 */
[----:B---3--:R-:W-:Y:S01]  /*cab0*/  ISETP.LT.AND P1, PT, R71, UR7, !P0 ;  /* 0x0000000747007c0c */ /* 0x008fe2000c721270 */
[----:B------:R-:W3:Y:S01]  /*cac0*/  LDCU UR7, c[0x0][0x39c] ;  /* 0x00007380ff0777ac */ /* 0x000ee20008000800 */
[C---:B------:R-:W-:Y:S01]  /*cad0*/  LEA.HI.X.SX32 R71, R75.reuse, R2, 0x1, P4 ;  /* 0x000000024b477211 */ /* 0x040fe200020f0eff */
[----:B------:R-:W-:Y:S01]  /*cae0*/  VIADD R75, R75, UR5 ;  /* 0x000000054b4b7c36 */ /* 0x000fe20008000000 */
[----:B--2---:R-:W-:Y:S01]  /*caf0*/  ISETP.LT.AND P4, PT, R72, UR6, !P0 ;  /* 0x0000000648007c0c */ /* 0x004fe2000c781270 */
[----:B------:R-:W2:Y:S02]  /*cb00*/  LDCU UR6, c[0x0][0x39c] ;  /* 0x00007380ff0677ac */ /* 0x000ea40008000800 */
[----:B------:R-:W-:Y:S01]  /*cb10*/  VIADD R74, R75, UR5 ;  /* 0x000000054b4a7c36 */ /* 0x000fe20008000000 */
[----:B-1----:R-:W-:-:S05]  /*cb20*/  PRMT R69, R82, 0x7632, R69 ;  /* 0x0000763252457816 */ /* 0x002fca0000000045 */
[----:B------:R1:W-:Y:S01]  /*cb30*/  @P5 STG.E.U16 desc[UR16][R70.64], R69 ;  /* 0x0000004546005986 */ /* 0x0003e2000c101510 */
[----:B------:R-:W-:-:S04]  /*cb40*/  LEA R72, P5, R75, R3, 0x1 ;  /* 0x000000034b487211 */ /* 0x000fc800078a08ff */
[----:B------:R-:W-:Y:S01]  /*cb50*/  LEA.HI.X.SX32 R73, R75, R2, 0x1, P5 ;  /* 0x000000024b497211 */ /* 0x000fe200028f0eff */
[----:B------:R-:W-:Y:S01]  /*cb60*/  VIADD R75, R0, 0xb9 ;  /* 0x000000b9004b7836 */ /* 0x000fe20000000000 */
[----:B------:R-:W-:-:S03]  /*cb70*/  LEA R68, P5, R74, R3, 0x1 ;  /* 0x000000034a447211 */ /* 0x000fc600078a08ff */
[----:B------:R5:W-:Y:S01]  /*cb80*/  @P6 STG.E.U16 desc[UR16][R72.64], R84 ;  /* 0x0000005448006986 */ /* 0x000be2000c101510 */
[----:B-1----:R-:W-:Y:S02]  /*cb90*/  PRMT R71, R84, 0x7632, R71 ;  /* 0x0000763254477816 */ /* 0x002fe40000000047 */
[C---:B------:R-:W-:Y:S01]  /*cba0*/  LEA.HI.X.SX32 R69, R74.reuse, R2, 0x1, P5 ;  /* 0x000000024a457211 */ /* 0x040fe200028f0eff */
[----:B------:R-:W-:Y:S01]  /*cbb0*/  VIADD R74, R74, UR5 ;  /* 0x000000054a4a7c36 */ /* 0x000fe20008000000 */
[----:B0-----:R-:W-:Y:S01]  /*cbc0*/  ISETP.LT.AND P5, PT, R75, UR4, !P0 ;  /* 0x000000044b007c0c */ /* 0x001fe2000c7a1270 */
[----:B------:R-:W0:Y:S02]  /*cbd0*/  LDCU UR4, c[0x0][0x39c] ;  /* 0x00007380ff0477ac */ /* 0x000e240008000800 */
[----:B------:R1:W-:Y:S01]  /*cbe0*/  @P2 STG.E.U16 desc[UR16][R68.64], R71 ;  /* 0x0000004744002986 */ /* 0x0003e2000c101510 */
[C---:B------:R-:W-:Y:S01]  /*cbf0*/  LEA R70, P2, R74.reuse, R3, 0x1 ;  /* 0x000000034a467211 */ /* 0x040fe200078408ff */
[----:B------:R-:W-:-:S02]  /*cc00*/  VIADD R75, R74, UR5 ;  /* 0x000000054a4b7c36 */ /* 0x000fc40008000000 */
[----:B-----5:R-:W-:-:S03]  /*cc10*/  VIADD R73, R0, 0xbb ;  /* 0x000000bb00497836 */ /* 0x020fc60000000000 */
[----:B------:R-:W-:Y:S02]  /*cc20*/  LEA R72, P6, R75, R3, 0x1 ;  /* 0x000000034b487211 */ /* 0x000fe400078c08ff */
[-C--:B-1----:R-:W-:Y:S01]  /*cc30*/  LEA.HI.X.SX32 R71, R74, R2.reuse, 0x1, P2 ;  /* 0x000000024a477211 */ /* 0x082fe200010f0eff */
[----:B------:R-:W-:Y:S01]  /*cc40*/  VIADD R69, R0, 0xbc ;  /* 0x000000bc00457836 */ /* 0x000fe20000000000 */
[----:B--2---:R-:W-:Y:S01]  /*cc50*/  ISETP.LT.AND P2, PT, R76, UR6, !P0 ;  /* 0x000000064c007c0c */ /* 0x004fe2000c741270 */
[----:B------:R-:W1:Y:S01]  /*cc60*/  LDCU UR6, c[0x0][0x39c] ;  /* 0x00007380ff0677ac */ /* 0x000e620008000800 */
[----:B------:R-:W-:Y:S01]  /*cc70*/  VIADD R76, R0, 0xbe ;  /* 0x000000be004c7836 */ /* 0x000fe20000000000 */
[----:B------:R2:W-:Y:S01]  /*cc80*/  @P3 STG.E.U16 desc[UR16][R70.64], R86 ;  /* 0x0000005646003986 */ /* 0x0005e2000c101510 */
[----:B---3--:R-:W-:Y:S01]  /*cc90*/  ISETP.LT.AND P3, PT, R73, UR7, !P0 ;  /* 0x0000000749007c0c */ /* 0x008fe2000c761270 */
[----:B------:R-:W3:Y:S01]  /*cca0*/  LDCU UR7, c[0x0][0x39c] ;  /* 0x00007380ff0777ac */ /* 0x000ee20008000800 */
[C---:B------:R-:W-:Y:S01]  /*ccb0*/  LEA.HI.X.SX32 R73, R75.reuse, R2, 0x1, P6 ;  /* 0x000000024b497211 */ /* 0x040fe200030f0eff */
[----:B------:R-:W-:-:S04]  /*ccc0*/  VIADD R75, R75, UR5 ;  /* 0x000000054b4b7c36 */ /* 0x000fc80008000000 */
[C---:B------:R-:W-:Y:S01]  /*ccd0*/  VIADD R74, R75.reuse, UR5 ;  /* 0x000000054b4a7c36 */ /* 0x040fe20008000000 */
[----:B------:R-:W-:Y:S02]  /*cce0*/  LEA R68, P6, R75, R3, 0x1 ;  /* 0x000000034b447211 */ /* 0x000fe400078c08ff */
[----:B--2---:R-:W-:-:S05]  /*ccf0*/  PRMT R71, R86, 0x7632, R71 ;  /* 0x0000763256477816 */ /* 0x004fca0000000047 */
[----:B------:R2:W-:Y:S01]  /*cd00*/  @P1 STG.E.U16 desc[UR16][R72.64], R71 ;  /* 0x0000004748001986 */ /* 0x0005e2000c101510 */
[----:B0-----:R-:W-:Y:S01]  /*cd10*/  ISETP.LT.AND P1, PT, R69, UR4, !P0 ;  /* 0x0000000445007c0c */ /* 0x001fe2000c721270 */
[----:B------:R-:W0:Y:S01]  /*cd20*/  LDCU UR4, c[0x0][0x39c] ;  /* 0x00007380ff0477ac */ /* 0x000e220008000800 */
[----:B------:R-:W-:Y:S01]  /*cd30*/  LEA.HI.X.SX32 R69, R75, R2, 0x1, P6 ;  /* 0x000000024b457211 */ /* 0x000fe200030f0eff */
[----:B------:R-:W-:Y:S01]  /*cd40*/  VIADD R75, R0, 0xbd ;  /* 0x000000bd004b7836 */ /* 0x000fe20000000000 */
[----:B------:R-:W-:-:S03]  /*cd50*/  LEA R70, P6, R74, R3, 0x1 ;  /* 0x000000034a467211 */ /* 0x000fc600078c08ff */
[----:B------:R5:W-:Y:S01]  /*cd60*/  @P4 STG.E.U16 desc[UR16][R68.64], R88 ;  /* 0x0000005844004986 */ /* 0x000be2000c101510 */
[----:B-1----:R-:W-:Y:S01]  /*cd70*/  ISETP.LT.AND P4, PT, R75, UR6, !P0 ;  /* 0x000000064b007c0c */ /* 0x002fe2000c781270 */
[----:B------:R-:W1:Y:S01]  /*cd80*/  LDCU UR6, c[0x0][0x39c] ;  /* 0x00007380ff0677ac */ /* 0x000e620008000800 */
[C---:B--2---:R-:W-:Y:S01]  /*cd90*/  LEA.HI.X.SX32 R71, R74.reuse, R2, 0x1, P6 ;  /* 0x000000024a477211 */ /* 0x044fe200030f0eff */
[----:B------:R-:W-:-:S04]  /*cda0*/  VIADD R74, R74, UR5 ;  /* 0x000000054a4a7c36 */ /* 0x000fc80008000000 */
[----:B------:R-:W-:Y:S01]  /*cdb0*/  VIADD R75, R74, UR5 ;  /* 0x000000054a4b7c36 */ /* 0x000fe20008000000 */
[----:B-----5:R-:W-:Y:S02]  /*cdc0*/  PRMT R69, R88, 0x7632, R69 ;  /* 0x0000763258457816 */ /* 0x020fe40000000045 */
[----:B0-----:R-:W-:Y:S01]  /*cdd0*/  ISETP.LT.AND P6, PT, R76, UR4, !P0 ;  /* 0x000000044c007c0c */ /* 0x001fe2000c7c1270 */
[----:B------:R-:W0:Y:S01]  /*cde0*/  LDCU UR4, c[0x0][0x39c] ;  /* 0x00007380ff0477ac */ /* 0x000e220008000800 */
[----:B------:R-:W-:Y:S01]  /*cdf0*/  PRMT R76, R94, 0x7632, R76 ;  /* 0x000076325e4c7816 */ /* 0x000fe2000000004c */
[----:B------:R2:W-:Y:S01]  /*ce00*/  @P5 STG.E.U16 desc[UR16][R70.64], R69 ;  /* 0x0000004546005986 */ /* 0x0005e2000c101510 */
[----:B------:R-:W-:-:S04]  /*ce10*/  LEA R72, P5, R74, R3, 0x1 ;  /* 0x000000034a487211 */ /* 0x000fc800078a08ff */
[----:B------:R-:W-:Y:S02]  /*ce20*/  LEA.HI.X.SX32 R73, R74, R2, 0x1, P5 ;  /* 0x000000024a497211 */ /* 0x000fe400028f0eff */
[----:B------:R-:W-:-:S03]  /*ce30*/  LEA R68, P5, R75, R3, 0x1 ;  /* 0x000000034b447211 */ /* 0x000fc600078a08ff */
[----:B------:R5:W-:Y:S01]  /*ce40*/  @P2 STG.E.U16 desc[UR16][R72.64], R90 ;  /* 0x0000005a48002986 */ /* 0x000be2000c101510 */
[----:B--2---:R-:W-:Y:S01]  /*ce50*/  VIADD R70, R0, 0xbf ;  /* 0x000000bf00467836 */ /* 0x004fe20000000000 */
[C---:B------:R-:W-:Y:S01]  /*ce60*/  LEA.HI.X.SX32 R69, R75.reuse, R2, 0x1, P5 ;  /* 0x000000024b457211 */ /* 0x040fe200028f0eff */
[----:B------:R-:W-:Y:S01]  /*ce70*/  VIADD R75, R75, UR5 ;  /* 0x000000054b4b7c36 */ /* 0x000fe20008000000 */
[----:B------:R-:W-:Y:S02]  /*ce80*/  PRMT R71, R90, 0x7632, R71 ;  /* 0x000076325a477816 */ /* 0x000fe40000000047 */
[----:B-1----:R-:W-:Y:S01]  /*ce90*/  ISETP.LT.AND P2, PT, R70, UR6, !P0 ;  /* 0x0000000646007c0c */ /* 0x002fe2000c741270 */
[----:B------:R-:W1:Y:S01]  /*cea0*/  LDCU UR6, c[0x0][0x39c] ;  /* 0x00007380ff0677ac */ /* 0x000e620008000800 */
[C---:B------:R-:W-:Y:S01]  /*ceb0*/  VIADD R74, R75.reuse, UR5 ;  /* 0x000000054b4a7c36 */ /* 0x040fe20008000000 */
[----:B------:R2:W-:Y:S01]  /*cec0*/  @P3 STG.E.U16 desc[UR16][R68.64], R71 ;  /* 0x0000004744003986 */ /* 0x0005e2000c101510 */
[----:B------:R-:W-:Y:S01]  /*ced0*/  LEA R70, P3, R75, R3, 0x1 ;  /* 0x000000034b467211 */ /* 0x000fe200078608ff */
[----:B-----5:R-:W-:-:S02]  /*cee0*/  VIADD R72, R0, 0xc0 ;  /* 0x000000c000487836 */ /* 0x020fc40000000000 */
[C---:B------:R-:W-:Y:S01]  /*cef0*/  VIADD R73, R0.reuse, 0xc1 ;  /* 0x000000c100497836 */ /* 0x040fe20000000000 */
[-C--:B--2---:R-:W-:Y:S01]  /*cf00*/  LEA.HI.X.SX32 R71, R75, R2.reuse, 0x1, P3 ;  /* 0x000000024b477211 */ /* 0x084fe200018f0eff */
[----:B------:R-:W-:Y:S01]  /*cf10*/  VIADD R68, R0, 0xc2 ;  /* 0x000000c200447836 */ /* 0x000fe20000000000 */
[----:B0-----:R-:W-:Y:S01]  /*cf20*/  ISETP.LT.AND P3, PT, R72, UR4, !P0 ;  /* 0x0000000448007c0c */ /* 0x001fe2000c761270 */
[----:B------:R-:W0:Y:S01]  /*cf30*/  LDCU UR4, c[0x0][0x39c] ;  /* 0x00007380ff0477ac */ /* 0x000e220008000800 */
[C---:B------:R-:W-:Y:S01]  /*cf40*/  LEA R72, P5, R74.reuse, R3, 0x1 ;  /* 0x000000034a487211 */ /* 0x040fe200078a08ff */
[----:B------:R-:W-:Y:S01]  /*cf50*/  @P1 STG.E.U16 desc[UR16][R70.64], R92 ;  /* 0x0000005c46001986 */ /* 0x000fe2000c101510 */
[----:B---3--:R-:W-:Y:S01]  /*cf60*/  ISETP.LT.AND P1, PT, R73, UR7, !P0 ;  /* 0x0000000749007c0c */ /* 0x008fe2000c721270 */
[----:B------:R-:W2:Y:S01]  /*cf70*/  LDCU UR7, c[0x0][0x39c] ;  /* 0x00007380ff0777ac */ /* 0x000ea20008000800 */
[C---:B------:R-:W-:Y:S01]  /*cf80*/  LEA.HI.X.SX32 R73, R74.reuse, R2, 0x1, P5 ;  /* 0x000000024a497211 */ /* 0x040fe200028f0eff */
[----:B------:R-:W-:Y:S01]  /*cf90*/  VIADD R74, R74, UR5 ;  /* 0x000000054a4a7c36 */ /* 0x000fe20008000000 */
[----:B------:R-:W-:-:S02]  /*cfa0*/  PRMT R69, R92, 0x7632, R69 ;  /* 0x000076325c457816 */ /* 0x000fc40000000045 */
[----:B-1----:R-:W-:Y:S01]  /*cfb0*/  ISETP.LT.AND P5, PT, R68, UR6, !P0 ;  /* 0x0000000644007c0c */ /* 0x002fe2000c7a1270 */
[C---:B------:R-:W-:Y:S01]  /*cfc0*/  VIADD R75, R74.reuse, UR5 ;  /* 0x000000054a4b7c36 */ /* 0x040fe20008000000 */
[----:B------:R-:W1:Y:S01]  /*cfd0*/  LDCU UR6, c[0x0][0x39c] ;  /* 0x00007380ff0677ac */ /* 0x000e620008000800 */
[----:B------:R3:W-:Y:S01]  /*cfe0*/  @P4 STG.E.U16 desc[UR16][R72.64], R69 ;  /* 0x0000004548004986 */ /* 0x0007e2000c101510 */
[----:B------:R-:W-:-:S04]  /*cff0*/  LEA R68, P4, R74, R3, 0x1 ;  /* 0x000000034a447211 */ /* 0x000fc800078808ff */
[-C--:B---3--:R-:W-:Y:S01]  /*d000*/  LEA.HI.X.SX32 R69, R74, R2.reuse, 0x1, P4 ;  /* 0x000000024a457211 */ /* 0x088fe200020f0eff */
[C---:B------:R-:W-:Y:S01]  /*d010*/  VIADD R74, R0.reuse, 0xc3 ;  /* 0x000000c3004a7836 */ /* 0x040fe20000000000 */
[C---:B------:R-:W-:Y:S01]  /*d020*/  LEA R70, P4, R75.reuse, R3, 0x1 ;  /* 0x000000034b467211 */ /* 0x040fe200078808ff */
[----:B------:R-:W-:Y:S02]  /*d030*/  VIADD R73, R0, 0xc4 ;  /* 0x000000c400497836 */ /* 0x000fe40000000000 */
[----:B------:R3:W-:Y:S01]  /*d040*/  @P6 STG.E.U16 desc[UR16][R68.64], R94 ;  /* 0x0000005e44006986 */ /* 0x0007e2000c101510 */
[C---:B------:R-:W-:Y:S01]  /*d050*/  LEA.HI.X.SX32 R71, R75.reuse, R2, 0x1, P4 ;  /* 0x000000024b477211 */ /* 0x040fe200020f0eff */
[----:B------:R-:W-:Y:S01]  /*d060*/  VIADD R75, R75, UR5 ;  /* 0x000000054b4b7c36 */ /* 0x000fe20008000000 */
[----:B0-----:R-:W-:Y:S01]  /*d070*/  ISETP.LT.AND P4, PT, R74, UR4, !P0 ;  /* 0x000000044a007c0c */ /* 0x001fe2000c781270 */
[----:B------:R-:W0:Y:S02]  /*d080*/  LDCU UR4, c[0x0][0x39c] ;  /* 0x00007380ff0477ac */ /* 0x000e240008000800 */
[----:B------:R5:W-:Y:S01]  /*d090*/  @P2 STG.E.U16 desc[UR16][R70.64], R76 ;  /* 0x0000004c46002986 */ /* 0x000be2000c101510 */
[----:B------:R-:W-:-:S02]  /*d0a0*/  VIADD R72, R75, UR5 ;  /* 0x000000054b487c36 */ /* 0x000fc40008000000 */
[----:B---3--:R-:W-:-:S03]  /*d0b0*/  VIADD R69, R0, 0xc5 ;  /* 0x000000c500457836 */ /* 0x008fc60000000000 */
[CC--:B------:R-:W-:Y:S02]  /*d0c0*/  LEA R68, P6, R72.reuse, R3.reuse, 0x1 ;  /* 0x0000000348447211 */ /* 0x0c0fe400078c08ff */
[----:B-----5:R-:W-:Y:S02]  /*d0d0*/  F2FP.F16.F32.PACK_AB R71, R5, R4 ;  /* 0x000000040547723e */ /* 0x020fe400000000ff */
[----:B------:R-:W-:Y:S02]  /*d0e0*/  LEA R4, P2, R75, R3, 0x1 ;  /* 0x000000034b047211 */ /* 0x000fe400078408ff */
[----:B------:R-:W-:Y:S02]  /*d0f0*/  PRMT R74, R71, 0x7610, R74 ;  /* 0x00007610474a7816 */ /* 0x000fe4000000004a */
[-C--:B------:R-:W-:Y:S02]  /*d100*/  LEA.HI.X.SX32 R5, R75, R2.reuse, 0x1, P2 ;  /* 0x000000024b057211 */ /* 0x080fe400010f0eff */
[----:B-1----:R-:W-:Y:S01]  /*d110*/  ISETP.LT.AND P2, PT, R73, UR6, !P0 ;  /* 0x0000000649007c0c */ /* 0x002fe2000c741270 */
[----:B------:R-:W1:Y:S02]  /*d120*/  LDCU UR6, c[0x0][0x39c] ;  /* 0x00007380ff0677ac */ /* 0x000e640008000800 */
[----:B------:R3:W-:Y:S01]  /*d130*/  @P3 STG.E.U16 desc[UR16][R4.64], R74 ;  /* 0x0000004a04003986 */ /* 0x0007e2000c101510 */
[----:B--2---:R-:W-:Y:S01]  /*d140*/  ISETP.LT.AND P3, PT, R69, UR7, !P0 ;  /* 0x0000000745007c0c */ /* 0x004fe2000c761270 */
[----:B------:R-:W2:Y:S01]  /*d150*/  LDCU UR7, c[0x0][0x39c] ;  /* 0x00007380ff0777ac */ /* 0x000ea20008000800 */
[C---:B------:R-:W-:Y:S01]  /*d160*/  LEA.HI.X.SX32 R69, R72.reuse, R2, 0x1, P6 ;  /* 0x0000000248457211 */ /* 0x040fe200030f0eff */
[----:B------:R-:W-:-:S04]  /*d170*/  VIADD R72, R72, UR5 ;  /* 0x0000000548487c36 */ /* 0x000fc80008000000 */
[C---:B------:R-:W-:Y:S01]  /*d180*/  VIADD R6, R72.reuse, UR5 ;  /* 0x0000000548067c36 */ /* 0x040fe20008000000 */
[----:B------:R-:W-:Y:S02]  /*d190*/  LEA R70, P6, R72, R3, 0x1 ;  /* 0x0000000348467211 */ /* 0x000fe400078c08ff */
[----:B---3--:R-:W-:Y:S01]  /*d1a0*/  PRMT R5, R71, 0x7632, R5 ;  /* 0x0000763247057816 */ /* 0x008fe20000000005 */
[----:B------:R-:W-:-:S04]  /*d1b0*/  VIADD R71, R0, 0xc6 ;  /* 0x000000c600477836 */ /* 0x000fc80000000000 */
[----:B------:R3:W-:Y:S01]  /*d1c0*/  @P1 STG.E.U16 desc[UR16][R68.64], R5 ;  /* 0x0000000544001986 */ /* 0x0007e2000c101510 */
[----:B0-----:R-:W-:Y:S01]  /*d1d0*/  ISETP.LT.AND P1, PT, R71, UR4, !P0 ;  /* 0x0000000447007c0c */ /* 0x001fe2000c721270 */
[----:B------:R-:W0:Y:S01]  /*d1e0*/  LDCU UR4, c[0x0][0x39c] ;  /* 0x00007380ff0477ac */ /* 0x000e220008000800 */
[-C--:B------:R-:W-:Y:S01]  /*d1f0*/  LEA.HI.X.SX32 R71, R72, R2.reuse, 0x1, P6 ;  /* 0x0000000248477211 */ /* 0x080fe200030f0eff */
[----:B------:R-:W-:Y:S01]  /*d200*/  VIADD R72, R0, 0xc7 ;  /* 0x000000c700487836 */ /* 0x000fe20000000000 */
[C---:B------:R-:W-:Y:S02]  /*d210*/  LEA R4, P6, R6.reuse, R3, 0x1 ;  /* 0x0000000306047211 */ /* 0x040fe400078c08ff */
[----:B---3--:R-:W-:Y:S02]  /*d220*/  PRMT R69, R7, 0x7610, R69 ;  /* 0x0000761007457816 */ /* 0x008fe40000000045 */
[----:B------:R-:W-:-:S03]  /*d230*/  LEA.HI.X.SX32 R5, R6, R2, 0x1, P6 ;  /* 0x0000000206057211 */ /* 0x000fc600030f0eff */
[----:B------:R3:W-:Y:S01]  /*d240*/  @P5 STG.E.U16 desc[UR16][R70.64], R69 ;  /* 0x0000004546005986 */ /* 0x0007e2000c101510 */
[----:B-1----:R-:W-:Y:S01]  /*d250*/  ISETP.LT.AND P5, PT, R72, UR6, !P0 ;  /* 0x0000000648007c0c */ /* 0x002fe2000c7a1270 */
[----:B------:R-:W1:Y:S01]  /*d260*/  LDCU UR6, c[0x0][0x39c] ;  /* 0x00007380ff0677ac */ /* 0x000e620008000800 */
[----:B---3--:R-:W-:Y:S01]  /*d270*/  PRMT R71, R7, 0x7632, R71 ;  /* 0x0000763207477816 */ /* 0x008fe20000000047 */
[----:B------:R-:W-:-:S04]  /*d280*/  VIADD R7, R6, UR5 ;  /* 0x0000000506077c36 */ /* 0x000fc80008000000 */
[----:B------:R3:W-:Y:S01]  /*d290*/  @P4 STG.E.U16 desc[UR16][R4.64], R71 ;  /* 0x0000004704004986 */ /* 0x0007e2000c101510 */
[C---:B------:R-:W-:Y:S01]  /*d2a0*/  LEA R6, P4, R7.reuse, R3, 0x1 ;  /* 0x0000000307067211 */ /* 0x040fe200078808ff */
[----:B------:R-:W-:-:S03]  /*d2b0*/  VIADD R68, R7, UR5 ;  /* 0x0000000507447c36 */ /* 0x000fc60008000000 */
[----:B------:R-:W-:Y:S02]  /*d2c0*/  LEA.HI.X.SX32 R7, R7, R2, 0x1, P4 ;  /* 0x0000000207077211 */ /* 0x000fe400020f0eff */
[----:B---3--:R-:W-:Y:S01]  /*d2d0*/  F2FP.F16.F32.PACK_AB R5, R9, R8 ;  /* 0x000000080905723e */ /* 0x008fe200000000ff */
        /* <DEDUP_REMOVED lines=13> */
[----:B---3--:R-:W-:Y:S02]  /*d3b0*/  VIADD R6, R0, 0xca ;  /* 0x000000ca00067836 */ /* 0x008fe40000000000 */
[C---:B------:R-:W-:Y:S01]  /*d3c0*/  VIADD R10, R68.reuse, UR5 ;  /* 0x00000005440a7c36 */ /* 0x040fe20008000000 */
[-C--:B------:R-:W-:Y:S01]  /*d3d0*/  LEA.HI.X.SX32 R5, R68, R2.reuse, 0x1, P3 ;  /* 0x0000000244057211 */ /* 0x080fe200018f0eff */
[----:B------:R-:W-:Y:S01]  /*d3e0*/  VIADD R7, R0, 0xcb ;  /* 0x000000cb00077836 */ /* 0x000fe20000000000 */
[----:B0-----:R-:W-:Y:S01]  /*d3f0*/  ISETP.LT.AND P3, PT, R6, UR4, !P0 ;  /* 0x0000000406007c0c */ /* 0x001fe2000c761270 */
[----:B------:R-:W0:Y:S01]  /*d400*/  LDCU UR4, c[0x0][0x39c] ;  /* 0x00007380ff0477ac */ /* 0x000e220008000800 */
[----:B------:R-:W-:Y:S01]  /*d410*/  LEA R6, P4, R10, R3, 0x1 ;  /* 0x000000030a067211 */ /* 0x000fe200078808ff */
[----:B------:R3:W-:Y:S01]  /*d420*/  @P1 STG.E.U16 desc[UR16][R4.64], R11 ;  /* 0x0000000b04001986 */ /* 0x0007e2000c101510 */
[----:B--2---:R-:W-:Y:S01]  /*d430*/  ISETP.LT.AND P1, PT, R7, UR7, !P0 ;  /* 0x0000000707007c0c */ /* 0x004fe2000c721270 */
[----:B-----5:R-:W-:Y:S01]  /*d440*/  VIADD R8, R0, 0xcc ;  /* 0x000000cc00087836 */ /* 0x020fe20000000000 */
[C---:B------:R-:W-:Y:S01]  /*d450*/  LEA.HI.X.SX32 R7, R10.reuse, R2, 0x1, P4 ;  /* 0x000000020a077211 */ /* 0x040fe200020f0eff */
[----:B------:R-:W-:Y:S01]  /*d460*/  VIADD R10, R10, UR5 ;  /* 0x000000050a0a7c36 */ /* 0x000fe20008000000 */
[----:B------:R-:W2:Y:S02]  /*d470*/  LDCU UR7, c[0x0][0x39c] ;  /* 0x00007380ff0777ac */ /* 0x000ea40008000800 */
[----:B-1----:R-:W-:Y:S01]  /*d480*/  ISETP.LT.AND P4, PT, R8, UR6, !P0 ;  /* 0x0000000608007c0c */ /* 0x002fe2000c781270 */
[----:B------:R-:W1:Y:S01]  /*d490*/  LDCU UR6, c[0x0][0x39c] ;  /* 0x00007380ff0677ac */ /* 0x000e620008000800 */
[----:B---3--:R-:W-:Y:S01]  /*d4a0*/  PRMT R5, R11, 0x7632, R5 ;  /* 0x000076320b057816 */ /* 0x008fe20000000005 */
[----:B------:R-:W-:-:S04]  /*d4b0*/  VIADD R11, R10, UR5 ;  /* 0x000000050a0b7c36 */ /* 0x000fc80008000000 */
[----:B------:R3:W-:Y:S01]  /*d4c0*/  @P5 STG.E.U16 desc[UR16][R6.64], R5 ;  /* 0x0000000506005986 */ /* 0x0007e2000c101510 */
[----:B------:R-:W-:-:S04]  /*d4d0*/  LEA R8, P5, R10, R3, 0x1 ;  /* 0x000000030a087211 */ /* 0x000fc800078a08ff */
[-C--:B------:R-:W-:Y:S01]  /*d4e0*/  LEA.HI.X.SX32 R9, R10, R2.reuse, 0x1, P5 ;  /* 0x000000020a097211 */ /* 0x080fe200028f0eff */
[----:B------:R-:W-:Y:S01]  /*d4f0*/  VIADD R10, R0, 0xcd ;  /* 0x000000cd000a7836 */ /* 0x000fe20000000000 */
[C---:B------:R-:W-:Y:S02]  /*d500*/  LEA R4, P5, R11.reuse, R3, 0x1 ;  /* 0x000000030b047211 */ /* 0x040fe400078a08ff */
[----:B---3--:R-:W-:Y:S01]  /*d510*/  PRMT R7, R12, 0x7610, R7 ;  /* 0x000076100c077816 */ /* 0x008fe20000000007 */
[----:B------:R-:W-:Y:S01]  /*d520*/  VIADD R12, R0, 0xce ;  /* 0x000000ce000c7836 */ /* 0x000fe20000000000 */
[C---:B------:R-:W-:Y:S01]  /*d530*/  LEA.HI.X.SX32 R5, R11.reuse, R2, 0x1, P5 ;  /* 0x000000020b057211 */ /* 0x040fe200028f0eff */
[----:B------:R-:W-:Y:S01]  /*d540*/  VIADD R11, R11, UR5 ;  /* 0x000000050b0b7c36 */ /* 0x000fe20008000000 */
[----:B0-----:R-:W-:Y:S01]  /*d550*/  ISETP.LT.AND P5, PT, R10, UR4, !P0 ;  /* 0x000000040a007c0c */ /* 0x001fe2000c7a1270 */
[----:B------:R0:W-:Y:S01]  /*d560*/  @P6 STG.E.U16 desc[UR16][R8.64], R7 ;  /* 0x0000000708006986 */ /* 0x0001e2000c101510 */
[----:B------:R-:W3:Y:S01]  /*d570*/  LDCU UR4, c[0x0][0x39c] ;  /* 0x00007380ff0477ac */ /* 0x000ee20008000800 */
[----:B------:R-:W-:-:S02]  /*d580*/  VIADD R10, R11, UR5 ;  /* 0x000000050b0a7c36 */ /* 0x000fc40008000000 */
[----:B------:R5:W-:Y:S01]  /*d590*/  @P2 STG.E.U16 desc[UR16][R4.64], R13 ;  /* 0x0000000d04002986 */ /* 0x000be2000c101510 */
[----:B------:R-:W-:-:S04]  /*d5a0*/  LEA R6, P2, R11, R3, 0x1 ;  /* 0x000000030b067211 */ /* 0x000fc800078408ff */
[-C--:B0-----:R-:W-:Y:S01]  /*d5b0*/  LEA.HI.X.SX32 R7, R11, R2.reuse, 0x1, P2 ;  /* 0x000000020b077211 */ /* 0x081fe200010f0eff */
[----:B------:R-:W-:Y:S01]  /*d5c0*/  VIADD R9, R0, 0xcf ;  /* 0x000000cf00097836 */ /* 0x000fe20000000000 */
[----:B------:R-:W-:Y:S02]  /*d5d0*/  LEA R8, P6, R10, R3, 0x1 ;  /* 0x000000030a087211 */ /* 0x000fe400078c08ff */
[----:B-1----:R-:W-:Y:S01]  /*d5e0*/  ISETP.LT.AND P2, PT, R12, UR6, !P0 ;  /* 0x000000060c007c0c */ /* 0x002fe2000c741270 */
[----:B------:R0:W-:Y:S01]  /*d5f0*/  @P3 STG.E.U16 desc[UR16][R6.64], R14 ;  /* 0x0000000e06003986 */ /* 0x0001e2000c101510 */
[----:B------:R-:W1:Y:S01]  /*d600*/  LDCU UR6, c[0x0][0x39c] ;  /* 0x00007380ff0677ac */ /* 0x000e620008000800 */
[----:B--2---:R-:W-:Y:S01]  /*d610*/  ISETP.LT.AND P3, PT, R9, UR7, !P0 ;  /* 0x0000000709007c0c */ /* 0x004fe2000c761270 */
[----:B-----5:R-:W-:Y:S01]  /*d620*/  VIADD R5, R0, 0xd0 ;  /* 0x000000d000057836 */ /* 0x020fe20000000000 */
[C---:B------:R-:W-:Y:S01]  /*d630*/  LEA.HI.X.SX32 R9, R10.reuse, R2, 0x1, P6 ;  /* 0x000000020a097211 */ /* 0x040fe200030f0eff */
[----:B------:R-:W-:Y:S01]  /*d640*/  VIADD R10, R10, UR5 ;  /* 0x000000050a0a7c36 */ /* 0x000fe20008000000 */
[----:B------:R-:W2:Y:S01]  /*d650*/  LDCU UR7, c[0x0][0x39c] ;  /* 0x00007380ff0777ac */ /* 0x000ea20008000800 */
[----:B------:R-:W-:-:S02]  /*d660*/  VIADD R12, R0, 0xd2 ;  /* 0x000000d2000c7836 */ /* 0x000fc40000000000 */
[C---:B------:R-:W-:Y:S01]  /*d670*/  VIADD R11, R10.reuse, UR5 ;  /* 0x000000050a0b7c36 */ /* 0x040fe20008000000 */
[----:B------:R-:W-:Y:S02]  /*d680*/  LEA R4, P6, R10, R3, 0x1 ;  /* 0x000000030a047211 */ /* 0x000fe400078c08ff */
[----:B0-----:R-:W-:-:S05]  /*d690*/  PRMT R7, R14, 0x7632, R7 ;  /* 0x000076320e077816 */ /* 0x001fca0000000007 */
[----:B------:R0:W-:Y:S01]  /*d6a0*/  @P1 STG.E.U16 desc[UR16][R8.64], R7 ;  /* 0x0000000708001986 */ /* 0x0001e2000c101510 */
[----:B---3--:R-:W-:Y:S01]  /*d6b0*/  ISETP.LT.AND P1, PT, R5, UR4, !P0 ;  /* 0x0000000405007c0c */ /* 0x008fe2000c721270 */
[----:B------:R-:W3:Y:S01]  /*d6c0*/  LDCU UR4, c[0x0][0x39c] ;  /* 0x00007380ff0477ac */ /* 0x000ee20008000800 */
[----:B------:R-:W-:Y:S01]  /*d6d0*/  LEA.HI.X.SX32 R5, R10, R2, 0x1, P6 ;  /* 0x000000020a057211 */ /* 0x000fe200030f0eff */
[----:B------:R-:W-:Y:S01]  /*d6e0*/  VIADD R10, R0, 0xd1 ;  /* 0x000000d1000a7836 */ /* 0x000fe20000000000 */
[----:B------:R-:W-:-:S03]  /*d6f0*/  LEA R6, P6, R11, R3, 0x1 ;  /* 0x000000030b067211 */ /* 0x000fc600078c08ff */
[----:B------:R5:W-:Y:S01]  /*d700*/  @P4 STG.E.U16 desc[UR16][R4.64], R16 ;  /* 0x0000001004004986 */ /* 0x000be2000c101510 */
[----:B-1----:R-:W-:Y:S01]  /*d710*/  ISETP.LT.AND P4, PT, R10, UR6, !P0 ;  /* 0x000000060a007c0c */ /* 0x002fe2000c781270 */
[----:B------:R-:W1:Y:S01]  /*d720*/  LDCU UR6, c[0x0][0x39c] ;  /* 0x00007380ff0677ac */ /* 0x000e620008000800 */
[C---:B0-----:R-:W-:Y:S01]  /*d730*/  LEA.HI.X.SX32 R7, R11.reuse, R2, 0x1, P6 ;  /* 0x000000020b077211 */ /* 0x041fe200030f0eff */
[----:B------:R-:W-:-:S04]  /*d740*/  VIADD R11, R11, UR5 ;  /* 0x000000050b0b7c36 */ /* 0x000fc80008000000 */
[C---:B------:R-:W-:Y:S01]  /*d750*/  VIADD R10, R11.reuse, UR5 ;  /* 0x000000050b0a7c36 */ /* 0x040fe20008000000 */
[----:B-----5:R-:W-:Y:S02]  /*d760*/  PRMT R5, R16, 0x7632, R5 ;  /* 0x0000763210057816 */ /* 0x020fe40000000005 */
[----:B---3--:R-:W-:Y:S01]  /*d770*/  ISETP.LT.AND P6, PT, R12, UR4, !P0 ;  /* 0x000000040c007c0c */ /* 0x008fe2000c7c1270 */
[----:B------:R-:W0:Y:S01]  /*d780*/  LDCU UR4, c[0x0][0x39c] ;  /* 0x00007380ff0477ac */ /* 0x000e220008000800 */
[----:B------:R-:W-:Y:S01]  /*d790*/  VIADD R12, R0, 0xd8 ;  /* 0x000000d8000c7836 */ /* 0x000fe20000000000 */
[----:B------:R3:W-:Y:S01]  /*d7a0*/  @P5 STG.E.U16 desc[UR16][R6.64], R5 ;  /* 0x0000000506005986 */ /* 0x0007e2000c101510 */
[----:B------:R-:W-:-:S04]  /*d7b0*/  LEA R8, P5, R11, R3, 0x1 ;  /* 0x000000030b087211 */ /* 0x000fc800078a08ff */
[----:B------:R-:W-:Y:S02]  /*d7c0*/  LEA.HI.X.SX32 R9, R11, R2, 0x1, P5 ;  /* 0x000000020b097211 */ /* 0x000fe400028f0eff */
[----:B------:R-:W-:-:S03]  /*d7d0*/  LEA R4, P5, R10, R3, 0x1 ;  /* 0x000000030a047211 */ /* 0x000fc600078a08ff */
[----:B------:R5:W-:Y:S01]  /*d7e0*/  @P2 STG.E.U16 desc[UR16][R8.64], R18 ;  /* 0x0000001208002986 */ /* 0x000be2000c101510 */
[----:B---3--:R-:W-:Y:S01]  /*d7f0*/  VIADD R6, R0, 0xd3 ;  /* 0x000000d300067836 */ /* 0x008fe20000000000 */
        /* <DEDUP_REMOVED lines=9> */
[----:B------:R-:W-:Y:S01]  /*d890*/  VIADD R9, R0, 0xd5 ;  /* 0x000000d500097836 */ /* 0x000fe20000000000 */
[-C--:B---3--:R-:W-:Y:S01]  /*d8a0*/  LEA.HI.X.SX32 R7, R10, R2.reuse, 0x1, P3 ;  /* 0x000000020a077211 */ /* 0x088fe200018f0eff */
[----:B------:R-:W-:Y:S01]  /*d8b0*/  VIADD R4, R0, 0xd6 ;  /* 0x000000d600047836 */ /* 0x000fe20000000000 */
[----:B0-----:R-:W-:Y:S01]  /*d8c0*/  ISETP.LT.AND P3, PT, R8, UR4, !P0 ;  /* 0x0000000408007c0c */ /* 0x001fe2000c761270 */
[----:B------:R-:W0:Y:S01]  /*d8d0*/  LDCU UR4, c[0x0][0x39c] ;  /* 0x00007380ff0477ac */ /* 0x000e220008000800 */
[----:B------:R-:W-:Y:S01]  /*d8e0*/  LEA R8, P5, R11, R3, 0x1 ;  /* 0x000000030b087211 */ /* 0x000fe200078a08ff */
[----:B------:R-:W-:Y:S01]  /*d8f0*/  @P1 STG.E.U16 desc[UR16][R6.64], R20 ;  /* 0x0000001406001986 */ /* 0x000fe2000c101510 */
[----:B--2---:R-:W-:Y:S01]  /*d900*/  ISETP.LT.AND P1, PT, R9, UR7, !P0 ;  /* 0x0000000709007c0c */ /* 0x004fe2000c721270 */
        /* <DEDUP_REMOVED lines=10> */
[----:B------:R-:W-:Y:S01]  /*d9b0*/  VIADD R11, R0, 0xd7 ;  /* 0x000000d7000b7836 */ /* 0x000fe20000000000 */
[-C--:B------:R-:W-:Y:S02]  /*d9c0*/  LEA R6, P4, R10, R3.reuse, 0x1 ;  /* 0x000000030a067211 */ /* 0x080fe400078808ff */
[----:B------:R-:W-:Y:S01]  /*d9d0*/  PRMT R9, R22, 0x7632, R9 ;  /* 0x0000763216097816 */ /* 0x000fe20000000009 */
[----:B------:R3:W-:Y:S01]  /*d9e0*/  @P6 STG.E.U16 desc[UR16][R4.64], R22 ;  /* 0x0000001604006986 */ /* 0x0007e2000c101510 */
[C---:B------:R-:W-:Y:S01]  /*d9f0*/  LEA.HI.X.SX32 R7, R10.reuse, R2, 0x1, P4 ;  /* 0x000000020a077211 */ /* 0x040fe200020f0eff */
[----:B------:R-:W-:Y:S01]  /*da00*/  VIADD R10, R10, UR5 ;  /* 0x000000050a0a7c36 */ /* 0x000fe20008000000 */
[----:B0-----:R-:W-:Y:S01]  /*da10*/  ISETP.LT.AND P4, PT, R11, UR4, !P0 ;  /* 0x000000040b007c0c */ /* 0x001fe2000c781270 */
[----:B------:R-:W0:Y:S02]  /*da20*/  LDCU UR4, c[0x0][0x39c] ;  /* 0x00007380ff0477ac */ /* 0x000e240008000800 */
[----:B------:R5:W-:Y:S01]  /*da30*/  @P2 STG.E.U16 desc[UR16][R6.64], R9 ;  /* 0x0000000906002986 */ /* 0x000be2000c101510 */
[C---:B------:R-:W-:Y:S01]  /*da40*/  LEA R8, P2, R10.reuse, R3, 0x1 ;  /* 0x000000030a087211 */ /* 0x040fe200078408ff */
[----:B------:R-:W-:-:S02]  /*da50*/  VIADD R11, R10, UR5 ;  /* 0x000000050a0b7c36 */ /* 0x000fc40008000000 */
[----:B---3--:R-:W-:-:S03]  /*da60*/  VIADD R5, R0, 0xd9 ;  /* 0x000000d900057836 */ /* 0x008fc60000000000 */
[----:B------:R-:W-:Y:S02]  /*da70*/  LEA R4, P6, R11, R3, 0x1 ;  /* 0x000000030b047211 */ /* 0x000fe400078c08ff */
[-C--:B-----5:R-:W-:Y:S01]  /*da80*/  LEA.HI.X.SX32 R9, R10, R2.reuse, 0x1, P2 ;  /* 0x000000020a097211 */ /* 0x0a0fe200010f0eff */
[----:B------:R-:W-:Y:S01]  /*da90*/  VIADD R7, R0, 0xda ;  /* 0x000000da00077836 */ /* 0x000fe20000000000 */
[----:B-1----:R-:W-:Y:S01]  /*daa0*/  ISETP.LT.AND P2, PT, R12, UR6, !P0 ;  /* 0x000000060c007c0c */ /* 0x002fe2000c741270 */
[----:B------:R-:W1:Y:S01]  /*dab0*/  LDCU UR6, c[0x0][0x39c] ;  /* 0x00007380ff0677ac */ /* 0x000e620008000800 */
[----:B------:R-:W-:Y:S01]  /*dac0*/  VIADD R12, R0, 0xdc ;  /* 0x000000dc000c7836 */ /* 0x000fe20000000000 */
[----:B------:R3:W-:Y:S01]  /*dad0*/  @P3 STG.E.U16 desc[UR16][R8.64], R24 ;  /* 0x0000001808003986 */ /* 0x0007e2000c101510 */
[----:B--2---:R-:W-:Y:S01]  /*dae0*/  ISETP.LT.AND P3, PT, R5, UR7, !P0 ;  /* 0x0000000705007c0c */ /* 0x004fe2000c761270 */
[----:B------:R-:W2:Y:S01]  /*daf0*/  LDCU UR7, c[0x0][0x39c] ;  /* 0x00007380ff0777ac */ /* 0x000ea20008000800 */
[C---:B------:R-:W-:Y:S01]  /*db00*/  LEA.HI.X.SX32 R5, R11.reuse, R2, 0x1, P6 ;  /* 0x000000020b057211 */ /* 0x040fe200030f0eff */
[----:B------:R-:W-:-:S04]  /*db10*/  VIADD R11, R11, UR5 ;  /* 0x000000050b0b7c36 */ /* 0x000fc80008000000 */
[C---:B------:R-:W-:Y:S01]  /*db20*/  VIADD R10, R11.reuse, UR5 ;  /* 0x000000050b0a7c36 */ /* 0x040fe20008000000 */
[----:B------:R-:W-:Y:S02]  /*db30*/  LEA R6, P6, R11, R3, 0x1 ;  /* 0x000000030b067211 */ /* 0x000fe400078c08ff */
[----:B---3--:R-:W-:-:S05]  /*db40*/  PRMT R9, R24, 0x7632, R9 ;  /* 0x0000763218097816 */ /* 0x008fca0000000009 */
[----:B------:R3:W-:Y:S01]  /*db50*/  @P1 STG.E.U16 desc[UR16][R4.64], R9 ;  /* 0x0000000904001986 */ /* 0x0007e2000c101510 */
[----:B0-----:R-:W-:Y:S01]  /*db60*/  ISETP.LT.AND P1, PT, R7, UR4, !P0 ;  /* 0x0000000407007c0c */ /* 0x001fe2000c721270 */
[----:B------:R-:W0:Y:S01]  /*db70*/  LDCU UR4, c[0x0][0x39c] ;  /* 0x00007380ff0477ac */ /* 0x000e220008000800 */
[----:B------:R-:W-:Y:S01]  /*db80*/  LEA.HI.X.SX32 R7, R11, R2, 0x1, P6 ;  /* 0x000000020b077211 */ /* 0x000fe200030f0eff */
[----:B------:R-:W-:Y:S01]  /*db90*/  VIADD R11, R0, 0xdb ;  /* 0x000000db000b7836 */ /* 0x000fe20000000000 */
[----:B------:R-:W-:-:S03]  /*dba0*/  LEA R8, P6, R10, R3, 0x1 ;  /* 0x000000030a087211 */ /* 0x000fc600078c08ff */
[----:B------:R-:W-:Y:S01]  /*dbb0*/  @P5 STG.E.U16 desc[UR16][R6.64], R26 ;  /* 0x0000001a06005986 */ /* 0x000fe2000c101510 */
[----:B-1----:R-:W-:Y:S01]  /*dbc0*/  ISETP.LT.AND P5, PT, R11, UR6, !P0 ;  /* 0x000000060b007c0c */ /* 0x002fe2000c7a1270 */
[----:B------:R-:W1:Y:S01]  /*dbd0*/  LDCU UR6, c[0x0][0x39c] ;  /* 0x00007380ff0677ac */ /* 0x000e620008000800 */
[C---:B---3--:R-:W-:Y:S01]  /*dbe0*/  LEA.HI.X.SX32 R9, R10.reuse, R2, 0x1, P6 ;  /* 0x000000020a097211 */ /* 0x048fe200030f0eff */
[----:B------:R-:W-:Y:S01]  /*dbf0*/  VIADD R10, R10, UR5 ;  /* 0x000000050a0a7c36 */ /* 0x000fe20008000000 */
[----:B------:R-:W-:-:S03]  /*dc00*/  PRMT R5, R26, 0x7632, R5 ;  /* 0x000076321a057816 */ /* 0x000fc60000000005 */
[C---:B------:R-:W-:Y:S02]  /*dc10*/  VIADD R11, R10.reuse, UR5 ;  /* 0x000000050a0b7c36 */ /* 0x040fe40008000000 */
[----:B------:R3:W-:Y:S01]  /*dc20*/  @P4 STG.E.U16 desc[UR16][R8.64], R5 ;  /* 0x0000000508004986 */ /* 0x0007e2000c101510 */
[-C--:B------:R-:W-:Y:S02]  /*dc30*/  LEA R4, P4, R10, R3.reuse, 0x1 ;  /* 0x000000030a047211 */ /* 0x080fe400078808ff */
[----:B0-----:R-:W-:Y:S01]  /*dc40*/  ISETP.LT.AND P6, PT, R12, UR4, !P0 ;  /* 0x000000040c007c0c */ /* 0x001fe2000c7c1270 */
[----:B------:R-:W0:Y:S01]  /*dc50*/  LDCU UR4, c[0x0][0x39c] ;  /* 0x00007380ff0477ac */ /* 0x000e220008000800 */
[----:B------:R-:W-:Y:S01]  /*dc60*/  VIADD R12, R0, 0xe2 ;  /* 0x000000e2000c7836 */ /* 0x000fe20000000000 */
[----:B---3--:R-:W-:Y:S01]  /*dc70*/  LEA.HI.X.SX32 R5, R10, R2, 0x1, P4 ;  /* 0x000000020a057211 */ /* 0x008fe200020f0eff */
[----:B------:R-:W-:Y:S01]  /*dc80*/  VIADD R8, R0, 0xdd ;  /* 0x000000dd00087836 */ /* 0x000fe20000000000 */
[----:B------:R-:W-:-:S02]  /*dc90*/  LEA R6, P4, R11, R3, 0x1 ;  /* 0x000000030b067211 */ /* 0x000fc400078808ff */
[----:B------:R-:W-:Y:S01]  /*dca0*/  PRMT R9, R28, 0x7632, R9 ;  /* 0x000076321c097816 */ /* 0x000fe20000000009 */
[----:B------:R3:W-:Y:S01]  /*dcb0*/  @P2 STG.E.U16 desc[UR16][R4.64], R28 ;  /* 0x0000001c04002986 */ /* 0x0007e2000c101510 */
[C---:B------:R-:W-:Y:S01]  /*dcc0*/  LEA.HI.X.SX32 R7, R11.reuse, R2, 0x1, P4 ;  /* 0x000000020b077211 */ /* 0x040fe200020f0eff */
[----:B------:R-:W-:Y:S01]  /*dcd0*/  VIADD R11, R11, UR5 ;  /* 0x000000050b0b7c36 */ /* 0x000fe20008000000 */
[----:B-1----:R-:W-:Y:S01]  /*dce0*/  ISETP.LT.AND P2, PT, R8, UR6, !P0 ;  /* 0x0000000608007c0c */ /* 0x002fe2000c741270 */
[----:B------:R-:W1:Y:S02]  /*dcf0*/  LDCU UR6, c[0x0][0x39c] ;  /* 0x00007380ff0677ac */ /* 0x000e640008000800 */
[----:B------:R5:W-:Y:S01]  /*dd00*/  @P3 STG.E.U16 desc[UR16][R6.64], R9 ;  /* 0x0000000906003986 */ /* 0x000be2000c101510 */
[C---:B------:R-:W-:Y:S01]  /*dd10*/  LEA R8, P3, R11.reuse, R3, 0x1 ;  /* 0x000000030b087211 */ /* 0x040fe200078608ff */
[----:B------:R-:W-:Y:S02]  /*dd20*/  VIADD R10, R11, UR5 ;  /* 0x000000050b0a7c36 */ /* 0x000fe40008000000 */
[----:B---3--:R-:W-:-:S02]  /*dd30*/  VIADD R4, R0, 0xde ;  /* 0x000000de00047836 */ /* 0x008fc40000000000 */
[C---:B------:R-:W-:Y:S01]  /*dd40*/  VIADD R5, R0.reuse, 0xdf ;  /* 0x000000df00057836 */ /* 0x040fe20000000000 */
[-C--:B-----5:R-:W-:Y:S01]  /*dd50*/  LEA.HI.X.SX32 R9, R11, R2.reuse, 0x1, P3 ;  /* 0x000000020b097211 */ /* 0x0a0fe200018f0eff */
[----:B------:R-:W-:Y:S01]  /*dd60*/  VIADD R6, R0, 0xe0 ;  /* 0x000000e000067836 */ /* 0x000fe20000000000 */
[----:B0-----:R-:W-:Y:S01]  /*dd70*/  ISETP.LT.AND P3, PT, R4, UR4, !P0 ;  /* 0x0000000404007c0c */ /* 0x001fe2000c761270 */
[----:B------:R-:W0:Y:S01]  /*dd80*/  LDCU UR4, c[0x0][0x39c] ;  /* 0x00007380ff0477ac */ /* 0x000e220008000800 */
[C---:B------:R-:W-:Y:S01]  /*dd90*/  LEA R4, P4, R10.reuse, R3, 0x1 ;  /* 0x000000030a047211 */ /* 0x040fe200078808ff */
        /* <DEDUP_REMOVED lines=13> */
[CC--:B------:R-:W-:Y:S02]  /*de70*/  LEA R8, P5, R11.reuse, R3.reuse, 0x1 ;  /* 0x000000030b087211 */ /* 0x0c0fe400078a08ff */
        /* <DEDUP_REMOVED lines=38> */
[CC--:B------:R-:W-:Y:S02]  /*e0e0*/  LEA R6, P5, R11.reuse, R3.reuse, 0x1 ;  /* 0x000000030b067211 */ /* 0x0c0fe400078a08ff */
[----:B0-----:R-:W-:Y:S01]  /*e0f0*/  ISETP.LT.AND P6, PT, R12, UR4, !P0 ;  /* 0x000000040c007c0c */ /* 0x001fe2000c7c1270 */
[----:B------:R-:W0:Y:S01]  /*e100*/  LDCU UR4, c[0x0][0x39c] ;  /* 0x00007380ff0477ac */ /* 0x000e220008000800 */
[C---:B------:R-:W-:Y:S01]  /*e110*/  VIADD R12, R0.reuse, 0xec ;  /* 0x000000ec000c7836 */ /* 0x040fe20000000000 */
        /* <DEDUP_REMOVED lines=13> */
[----:B------:R-:W-:-:S03]  /*e1f0*/  VIADD R7, R0, 0xe9 ;  /* 0x000000e900077836 */ /* 0x000fc60000000000 */
[----:B0-----:R-:W-:Y:S01]  /*e200*/  ISETP.LT.AND P5, PT, R6, UR4, !P0 ;  /* 0x0000000406007c0c */ /* 0x001fe2000c7a1270 */
[----:B-----5:R-:W-:Y:S01]  /*e210*/  VIADD R8, R0, 0xea ;  /* 0x000000ea00087836 */ /* 0x020fe20000000000 */
[----:B------:R-:W-:Y:S01]  /*e220*/  LEA.HI.X.SX32 R5, R10, R2, 0x1, P3 ;  /* 0x000000020a057211 */ /* 0x000fe200018f0eff */
[----:B------:R-:W0:Y:S01]  /*e230*/  LDCU UR4, c[0x0][0x39c] ;  /* 0x00007380ff0477ac */ /* 0x000e220008000800 */
[----:B------:R-:W-:-:S03]  /*e240*/  LEA R6, P3, R11, R3, 0x1 ;  /* 0x000000030b067211 */ /* 0x000fc600078608ff */
[----:B------:R3:W-:Y:S01]  /*e250*/  @P1 STG.E.U16 desc[UR16][R4.64], R40 ;  /* 0x0000002804001986 */ /* 0x0007e2000c101510 */
[----:B--2---:R-:W-:Y:S01]  /*e260*/  ISETP.LT.AND P1, PT, R7, UR7, !P0 ;  /* 0x0000000707007c0c */ /* 0x004fe2000c721270 */
[----:B------:R-:W2:Y:S01]  /*e270*/  LDCU UR7, c[0x0][0x39c] ;  /* 0x00007380ff0777ac */ /* 0x000ea20008000800 */
[C---:B------:R-:W-:Y:S01]  /*e280*/  LEA.HI.X.SX32 R7, R11.reuse, R2, 0x1, P3 ;  /* 0x000000020b077211 */ /* 0x040fe200018f0eff */
[----:B------:R-:W-:Y:S01]  /*e290*/  VIADD R11, R11, UR5 ;  /* 0x000000050b0b7c36 */ /* 0x000fe20008000000 */
[----:B-1----:R-:W-:Y:S01]  /*e2a0*/  ISETP.LT.AND P3, PT, R8, UR6, !P0 ;  /* 0x0000000608007c0c */ /* 0x002fe2000c761270 */
[----:B------:R-:W1:Y:S02]  /*e2b0*/  LDCU UR6, c[0x0][0x39c] ;  /* 0x00007380ff0677ac */ /* 0x000e640008000800 */
[----:B------:R-:W-:Y:S01]  /*e2c0*/  VIADD R10, R11, UR5 ;  /* 0x000000050b0a7c36 */ /* 0x000fe20008000000 */
[----:B---3--:R-:W-:-:S05]  /*e2d0*/  PRMT R5, R40, 0x7632, R5 ;  /* 0x0000763228057816 */ /* 0x008fca0000000005 */
[----:B------:R3:W-:Y:S01]  /*e2e0*/  @P4 STG.E.U16 desc[UR16][R6.64], R5 ;  /* 0x0000000506004986 */ /* 0x0007e2000c101510 */
[----:B------:R-:W-:-:S04]  /*e2f0*/  LEA R8, P4, R11, R3, 0x1 ;  /* 0x000000030b087211 */ /* 0x000fc800078808ff */
[----:B------:R-:W-:Y:S01]  /*e300*/  LEA.HI.X.SX32 R9, R11, R2, 0x1, P4 ;  /* 0x000000020b097211 */ /* 0x000fe200020f0eff */
[----:B------:R-:W-:Y:S01]  /*e310*/  VIADD R11, R0, 0xeb ;  /* 0x000000eb000b7836 */ /* 0x000fe20000000000 */
[----:B------:R-:W-:-:S03]  /*e320*/  LEA R4, P4, R10, R3, 0x1 ;  /* 0x000000030a047211 */ /* 0x000fc600078808ff */
[----:B------:R5:W-:Y:S01]  /*e330*/  @P6 STG.E.U16 desc[UR16][R8.64], R42 ;  /* 0x0000002a08006986 */ /* 0x000be2000c101510 */
[----:B---3--:R-:W-:Y:S02]  /*e340*/  PRMT R7, R42, 0x7632, R7 ;  /* 0x000076322a077816 */ /* 0x008fe40000000007 */
        /* <DEDUP_REMOVED lines=9> */
[-C--:B---3--:R-:W-:Y:S01]  /*e3e0*/  LEA.HI.X.SX32 R7, R10, R2.reuse, 0x1, P2 ;  /* 0x000000020a077211 */ /* 0x088fe200010f0eff */
        /* <DEDUP_REMOVED lines=21> */
[C---:B---3--:R-:W-:Y:S01]  /*e540*/  LEA.HI.X.SX32 R7, R10.reuse, R2, 0x1, P6 ;  /* 0x000000020a077211 */ /* 0x048fe200030f0eff */
[----:B------:R-:W-:-:S04]  /*e550*/  VIADD R10, R10, UR5 ;  /* 0x000000050a0a7c36 */ /* 0x000fc80008000000 */
[----:B------:R-:W-:Y:S01]  /*e560*/  VIADD R11, R10, UR5 ;  /* 0x000000050a0b7c36 */ /* 0x000fe20008000000 */
[----:B-----5:R-:W-:-:S04]  /*e570*/  PRMT R5, R46, 0x7632, R5 ;  /* 0x000076322e057816 */ /* 0x020fc80000000005 */
[-C--:B------:R-:W-:Y:S01]  /*e580*/  LEA R4, P6, R11, R3.reuse, 0x1 ;  /* 0x000000030b047211 */ /* 0x080fe200078c08ff */
[----:B------:R3:W-:Y:S01]  /*e590*/  @P4 STG.E.U16 desc[UR16][R6.64], R5 ;  /* 0x0000000506004986 */ /* 0x0007e2000c101510 */
[----:B------:R-:W-:-:S04]  /*e5a0*/  LEA R8, P4, R10, R3, 0x1 ;  /* 0x000000030a087211 */ /* 0x000fc800078808ff */
[-C--:B------:R-:W-:Y:S02]  /*e5b0*/  LEA.HI.X.SX32 R9, R10, R2.reuse, 0x1, P4 ;  /* 0x000000020a097211 */ /* 0x080fe400020f0eff */
[----:B0-----:R-:W-:Y:S01]  /*e5c0*/  ISETP.LT.AND P4, PT, R12, UR4, !P0 ;  /* 0x000000040c007c0c */ /* 0x001fe2000c781270 */
[----:B------:R-:W0:Y:S01]  /*e5d0*/  LDCU UR4, c[0x0][0x39c] ;  /* 0x00007380ff0477ac */ /* 0x000e220008000800 */
[C---:B------:R-:W-:Y:S01]  /*e5e0*/  VIADD R12, R0.reuse, 0xf6 ;  /* 0x000000f6000c7836 */ /* 0x040fe20000000000 */
        /* <DEDUP_REMOVED lines=11> */
[----:B------:R-:W-:-:S03]  /*e6a0*/  VIADD R9, R0, 0xf3 ;  /* 0x000000f300097836 */ /* 0x000fc60000000000 */
[----:B0-----:R-:W-:Y:S01]  /*e6b0*/  ISETP.LT.AND P6, PT, R8, UR4, !P0 ;  /* 0x0000000408007c0c */ /* 0x001fe2000c7c1270 */
[----:B------:R-:W0:Y:S01]  /*e6c0*/  LDCU UR4, c[0x0][0x39c] ;  /* 0x00007380ff0477ac */ /* 0x000e220008000800 */
[-C--:B---3--:R-:W-:Y:S01]  /*e6d0*/  LEA.HI.X.SX32 R7, R11, R2.reuse, 0x1, P5 ;  /* 0x000000020b077211 */ /* 0x088fe200028f0eff */
[----:B------:R-:W-:Y:S01]  /*e6e0*/  VIADD R4, R0, 0xf4 ;  /* 0x000000f400047836 */ /* 0x000fe20000000000 */
[-C--:B------:R-:W-:Y:S02]  /*e6f0*/  LEA R8, P5, R10, R3.reuse, 0x1 ;  /* 0x000000030a087211 */ /* 0x080fe400078a08ff */
[----:B------:R-:W-:Y:S01]  /*e700*/  PRMT R5, R50, 0x7632, R5 ;  /* 0x0000763232057816 */ /* 0x000fe20000000005 */
[----:B------:R-:W-:Y:S01]  /*e710*/  @P1 STG.E.U16 desc[UR16][R6.64], R50 ;  /* 0x0000003206001986 */ /* 0x000fe2000c101510 */
[----:B--2---:R-:W-:Y:S01]  /*e720*/  ISETP.LT.AND P1, PT, R9, UR7, !P0 ;  /* 0x0000000709007c0c */ /* 0x004fe2000c721270 */
[----:B------:R-:W2:Y:S01]  /*e730*/  LDCU UR7, c[0x0][0x39c] ;  /* 0x00007380ff0777ac */ /* 0x000ea20008000800 */
[C---:B------:R-:W-:Y:S01]  /*e740*/  LEA.HI.X.SX32 R9, R10.reuse, R2, 0x1, P5 ;  /* 0x000000020a097211 */ /* 0x040fe200028f0eff */
[----:B------:R-:W-:Y:S01]  /*e750*/  VIADD R10, R10, UR5 ;  /* 0x000000050a0a7c36 */ /* 0x000fe20008000000 */
[----:B-1----:R-:W-:Y:S01]  /*e760*/  ISETP.LT.AND P5, PT, R4, UR6, !P0 ;  /* 0x0000000604007c0c */ /* 0x002fe2000c7a1270 */
[----:B------:R-:W1:Y:S02]  /*e770*/  LDCU UR6, c[0x0][0x39c] ;  /* 0x00007380ff0677ac */ /* 0x000e640008000800 */
[----:B------:R3:W-:Y:S01]  /*e780*/  @P3 STG.E.U16 desc[UR16][R8.64], R5 ;  /* 0x0000000508003986 */ /* 0x0007e2000c101510 */
[C---:B------:R-:W-:Y:S01]  /*e790*/  LEA R4, P3, R10.reuse, R3, 0x1 ;  /* 0x000000030a047211 */ /* 0x040fe200078608ff */
[----:B------:R-:W-:-:S03]  /*e7a0*/  VIADD R11, R10, UR5 ;  /* 0x000000050a0b7c36 */ /* 0x000fc60008000000 */
        /* <DEDUP_REMOVED lines=8> */
[----:B------:R-:W0:Y:S01]  /*e830*/  LDCU UR4, c[0x0][0x39c] ;  /* 0x00007380ff0477ac */ /* 0x000e220008000800 */
[----:B-1----:R-:W-:Y:S01]  /*e840*/  ISETP.LT.AND P3, PT, R12, UR6, !P0 ;  /* 0x000000060c007c0c */ /* 0x002fe2000c761270 */
[----:B------:R1:W-:Y:S01]  /*e850*/  @P2 STG.E.U16 desc[UR16][R6.64], R9 ;  /* 0x0000000906002986 */ /* 0x0003e2000c101510 */
[C---:B------:R-:W-:Y:S01]  /*e860*/  LEA R8, P2, R11.reuse, R3, 0x1 ;  /* 0x000000030b087211 */ /* 0x040fe200078408ff */
[----:B------:R-:W-:Y:S01]  /*e870*/  VIADD R10, R11, UR5 ;  /* 0x000000050b0a7c36 */ /* 0x000fe20008000000 */
[----:B------:R-:W5:Y:S01]  /*e880*/  LDCU UR6, c[0x0][0x39c] ;  /* 0x00007380ff0677ac */ /* 0x000f620008000800 */
[----:B------:R-:W-:-:S02]  /*e890*/  VIADD R12, R0, 0xfd ;  /* 0x000000fd000c7836 */ /* 0x000fc40000000000 */
[C---:B---3--:R-:W-:Y:S01]  /*e8a0*/  VIADD R5, R0.reuse, 0xf7 ;  /* 0x000000f700057836 */ /* 0x048fe20000000000 */
[-C--:B-1----:R-:W-:Y:S01]  /*e8b0*/  LEA.HI.X.SX32 R9, R11, R2.reuse, 0x1, P2 ;  /* 0x000000020b097211 */ /* 0x082fe200010f0eff */
[----:B------:R-:W-:Y:S01]  /*e8c0*/  VIADD R6, R0, 0xf8 ;  /* 0x000000f800067836 */ /* 0x000fe20000000000 */
[-C--:B------:R-:W-:Y:S02]  /*e8d0*/  LEA R4, P2, R10, R3.reuse, 0x1 ;  /* 0x000000030a047211 */ /* 0x080fe400078408ff */
[----:B------:R-:W-:Y:S01]  /*e8e0*/  PRMT R7, R54, 0x7632, R7 ;  /* 0x0000763236077816 */ /* 0x000fe20000000007 */
[----:B------:R-:W-:Y:S01]  /*e8f0*/  @P6 STG.E.U16 desc[UR16][R8.64], R54 ;  /* 0x0000003608006986 */ /* 0x000fe2000c101510 */
[----:B--2---:R-:W-:Y:S01]  /*e900*/  ISETP.LT.AND P6, PT, R5, UR7, !P0 ;  /* 0x0000000705007c0c */ /* 0x004fe2000c7c1270 */
[----:B------:R-:W1:Y:S01]  /*e910*/  LDCU UR7, c[0x0][0x39c] ;  /* 0x00007380ff0777ac */ /* 0x000e620008000800 */
[C---:B------:R-:W-:Y:S01]  /*e920*/  LEA.HI.X.SX32 R5, R10.reuse, R2, 0x1, P2 ;  /* 0x000000020a057211 */ /* 0x040fe200010f0eff */
[----:B------:R-:W-:Y:S01]  /*e930*/  VIADD R10, R10, UR5 ;  /* 0x000000050a0a7c36 */ /* 0x000fe20008000000 */
[----:B0-----:R-:W-:Y:S01]  /*e940*/  ISETP.LT.AND P2, PT, R6, UR4, !P0 ;  /* 0x0000000406007c0c */ /* 0x001fe2000c741270 */
[----:B------:R-:W0:Y:S02]  /*e950*/  LDCU UR4, c[0x0][0x39c] ;  /* 0x00007380ff0477ac */ /* 0x000e240008000800 */
[----:B------:R2:W-:Y:S01]  /*e960*/  @P1 STG.E.U16 desc[UR16][R4.64], R7 ;  /* 0x0000000704001986 */ /* 0x0005e2000c101510 */
[C---:B------:R-:W-:Y:S01]  /*e970*/  LEA R6, P1, R10.reuse, R3, 0x1 ;  /* 0x000000030a067211 */ /* 0x040fe200078208ff */
[----:B------:R-:W-:-:S03]  /*e980*/  VIADD R11, R10, UR5 ;  /* 0x000000050a0b7c36 */ /* 0x000fc60008000000 */
[-C--:B--2---:R-:W-:Y:S01]  /*e990*/  LEA.HI.X.SX32 R7, R10, R2.reuse, 0x1, P1 ;  /* 0x000000020a077211 */ /* 0x084fe200008f0eff */
[C---:B------:R-:W-:Y:S01]  /*e9a0*/  VIADD R10, R0.reuse, 0xf9 ;  /* 0x000000f9000a7836 */ /* 0x040fe20000000000 */
[C---:B------:R-:W-:Y:S01]  /*e9b0*/  LEA R8, P1, R11.reuse, R3, 0x1 ;  /* 0x000000030b087211 */ /* 0x040fe200078208ff */
[----:B------:R-:W-:Y:S02]  /*e9c0*/  VIADD R5, R0, 0xfa ;  /* 0x000000fa00057836 */ /* 0x000fe40000000000 */
[----:B------:R2:W-:Y:S01]  /*e9d0*/  @P5 STG.E.U16 desc[UR16][R6.64], R56 ;  /* 0x0000003806005986 */ /* 0x0005e2000c101510 */
[C---:B------:R-:W-:Y:S01]  /*e9e0*/  LEA.HI.X.SX32 R9, R11.reuse, R2, 0x1, P1 ;  /* 0x000000020b097211 */ /* 0x040fe200008f0eff */
[----:B------:R-:W-:Y:S01]  /*e9f0*/  VIADD R11, R11, UR5 ;  /* 0x000000050b0b7c36 */ /* 0x000fe20008000000 */
[----:B-----5:R-:W-:Y:S01]  /*ea00*/  ISETP.LT.AND P1, PT, R10, UR6, !P0 ;  /* 0x000000060a007c0c */ /* 0x020fe2000c721270 */
[----:B------:R-:W-:Y:S01]  /*ea10*/  VIADD R10, R0, 0xfb ;  /* 0x000000fb000a7836 */ /* 0x000fe20000000000 */
[----:B0-----:R-:W-:Y:S01]  /*ea20*/  ISETP.LT.AND P5, PT, R5, UR4, !P0 ;  /* 0x0000000405007c0c */ /* 0x001fe2000c7a1270 */
[----:B------:R-:W0:Y:S01]  /*ea30*/  LDCU UR4, c[0x0][0x39c] ;  /* 0x00007380ff0477ac */ /* 0x000e220008000800 */
[----:B------:R-:W3:Y:S01]  /*ea40*/  LDCU UR6, c[0x0][0x39c] ;  /* 0x00007380ff0677ac */ /* 0x000ee20008000800 */
[----:B--2---:R-:W-:-:S05]  /*ea50*/  PRMT R7, R56, 0x7632, R7 ;  /* 0x0000763238077816 */ /* 0x004fca0000000007 */
[----:B------:R2:W-:Y:S01]  /*ea60*/  @P4 STG.E.U16 desc[UR16][R8.64], R7 ;  /* 0x0000000708004986 */ /* 0x0005e2000c101510 */
[----:B------:R-:W-:-:S04]  /*ea70*/  LEA R4, P4, R11, R3, 0x1 ;  /* 0x000000030b047211 */ /* 0x000fc800078808ff */
[C---:B------:R-:W-:Y:S01]  /*ea80*/  LEA.HI.X.SX32 R5, R11.reuse, R2, 0x1, P4 ;  /* 0x000000020b057211 */ /* 0x040fe200020f0eff */
[----:B------:R-:W-:Y:S01]  /*ea90*/  VIADD R11, R11, UR5 ;  /* 0x000000050b0b7c36 */ /* 0x000fe20008000000 */
[----:B-1----:R-:W-:-:S03]  /*eaa0*/  ISETP.LT.AND P4, PT, R10, UR7, !P0 ;  /* 0x000000070a007c0c */ /* 0x002fc6000c781270 */
[----:B------:R1:W-:Y:S01]  /*eab0*/  @P3 STG.E.U16 desc[UR16][R4.64], R58 ;  /* 0x0000003a04003986 */ /* 0x0003e2000c101510 */
[C---:B------:R-:W-:Y:S01]  /*eac0*/  LEA R6, P3, R11.reuse, R3, 0x1 ;  /* 0x000000030b067211 */ /* 0x040fe200078608ff */
[----:B------:R-:W-:-:S03]  /*ead0*/  VIADD R10, R11, UR5 ;  /* 0x000000050b0a7c36 */ /* 0x000fc60008000000 */
[----:B--2---:R-:W-:Y:S01]  /*eae0*/  LEA.HI.X.SX32 R7, R11, R2, 0x1, P3 ;  /* 0x000000020b077211 */ /* 0x004fe200018f0eff */
[----:B------:R-:W-:Y:S01]  /*eaf0*/  VIADD R11, R0, 0xfc ;  /* 0x000000fc000b7836 */ /* 0x000fe20000000000 */
[----:B------:R-:W-:Y:S01]  /*eb00*/  LEA R8, P3, R10, R3, 0x1 ;  /* 0x000000030a087211 */ /* 0x000fe200078608ff */
[----:B------:R-:W-:-:S03]  /*eb10*/  VIADD R0, R0, 0xff ;  /* 0x000000ff00007836 */ /* 0x000fc60000000000 */
[C---:B------:R-:W-:Y:S01]  /*eb20*/  LEA.HI.X.SX32 R9, R10.reuse, R2, 0x1, P3 ;  /* 0x000000020a097211 */ /* 0x040fe200018f0eff */
[----:B------:R-:W-:Y:S01]  /*eb30*/  VIADD R10, R10, UR5 ;  /* 0x000000050a0a7c36 */ /* 0x000fe20008000000 */
[----:B-1----:R-:W-:Y:S02]  /*eb40*/  PRMT R5, R58, 0x7632, R5 ;  /* 0x000076323a057816 */ /* 0x002fe40000000005 */
[----:B0-----:R-:W-:Y:S01]  /*eb50*/  ISETP.LT.AND P3, PT, R11, UR4, !P0 ;  /* 0x000000040b007c0c */ /* 0x001fe2000c761270 */
[C---:B------:R-:W-:Y:S01]  /*eb60*/  VIADD R11, R10.reuse, UR5 ;  /* 0x000000050a0b7c36 */ /* 0x040fe20008000000 */
[----:B------:R-:W0:Y:S01]  /*eb70*/  LDCU UR4, c[0x0][0x39c] ;  /* 0x00007380ff0477ac */ /* 0x000e220008000800 */
[----:B------:R1:W-:Y:S04]  /*eb80*/  @P6 STG.E.U16 desc[UR16][R6.64], R5 ;  /* 0x0000000506006986 */ /* 0x0003e8000c101510 */
[----:B------:R2:W-:Y:S01]  /*eb90*/  @P2 STG.E.U16 desc[UR16][R8.64], R60 ;  /* 0x0000003c08002986 */ /* 0x0005e2000c101510 */
[----:B------:R-:W-:-:S04]  /*eba0*/  LEA R4, P2, R10, R3, 0x1 ;  /* 0x000000030a047211 */ /* 0x000fc800078408ff */
[----:B-1----:R-:W-:Y:S01]  /*ebb0*/  LEA.HI.X.SX32 R5, R10, R2, 0x1, P2 ;  /* 0x000000020a057211 */ /* 0x002fe200010f0eff */
[C---:B------:R-:W-:Y:S01]  /*ebc0*/  VIADD R10, R11.reuse, UR5 ;  /* 0x000000050b0a7c36 */ /* 0x040fe20008000000 */
[----:B------:R-:W-:Y:S02]  /*ebd0*/  PRMT R7, R60, 0x7632, R7 ;  /* 0x000076323c077816 */ /* 0x000fe40000000007 */
[----:B---3--:R-:W-:Y:S01]  /*ebe0*/  ISETP.LT.AND P2, PT, R12, UR6, !P0 ;  /* 0x000000060c007c0c */ /* 0x008fe2000c741270 */
[C---:B------:R-:W-:Y:S01]  /*ebf0*/  VIADD R13, R10.reuse, UR5 ;  /* 0x000000050a0d7c36 */ /* 0x040fe20008000000 */
[----:B------:R-:W1:Y:S01]  /*ec00*/  LDCU UR6, c[0x0][0x39c] ;  /* 0x00007380ff0677ac */ /* 0x000e620008000800 */
[----:B------:R3:W-:Y:S01]  /*ec10*/  @P1 STG.E.U16 desc[UR16][R4.64], R7 ;  /* 0x0000000704001986 */ /* 0x0007e2000c101510 */
[-C--:B------:R-:W-:Y:S01]  /*ec20*/  LEA R6, P1, R11, R3.reuse, 0x1 ;  /* 0x000000030b067211 */ /* 0x080fe200078208ff */
[----:B------:R-:W-:Y:S01]  /*ec30*/  VIADD R14, R13, UR5 ;  /* 0x000000050d0e7c36 */ /* 0x000fe20008000000 */
[----:B--2---:R-:W-:-:S03]  /*ec40*/  LEA R8, P6, R10, R3, 0x1 ;  /* 0x000000030a087211 */ /* 0x004fc600078c08ff */
[----:B------:R-:W-:Y:S01]  /*ec50*/  VIADD R16, R14, UR5 ;  /* 0x000000050e107c36 */ /* 0x000fe20008000000 */
[-C--:B------:R-:W-:Y:S02]  /*ec60*/  LEA.HI.X.SX32 R9, R10, R2.reuse, 0x1, P6 ;  /* 0x000000020a097211 */ /* 0x080fe400030f0eff */
[-C--:B------:R-:W-:Y:S01]  /*ec70*/  LEA R12, P6, R14, R3.reuse, 0x1 ;  /* 0x000000030e0c7211 */ /* 0x080fe200078c08ff */
[----:B------:R-:W-:Y:S01]  /*ec80*/  VIADD R15, R16, UR5 ;  /* 0x00000005100f7c36 */ /* 0x000fe20008000000 */
[----:B---3--:R-:W-:Y:S02]  /*ec90*/  LEA.HI.X.SX32 R7, R11, R2, 0x1, P1 ;  /* 0x000000020b077211 */ /* 0x008fe400008f0eff */
[----:B------:R-:W-:-:S03]  /*eca0*/  LEA R10, P1, R13, R3, 0x1 ;  /* 0x000000030d0a7211 */ /* 0x000fc600078208ff */
[----:B------:R2:W-:Y:S01]  /*ecb0*/  @P5 STG.E.U16 desc[UR16][R6.64], R62 ;  /* 0x0000003e06005986 */ /* 0x0005e2000c101510 */
[-C--:B------:R-:W-:Y:S02]  /*ecc0*/  LEA.HI.X.SX32 R11, R13, R2.reuse, 0x1, P1 ;  /* 0x000000020d0b7211 */ /* 0x080fe400008f0eff */
[-C--:B------:R-:W-:Y:S02]  /*ecd0*/  LEA.HI.X.SX32 R13, R14, R2.reuse, 0x1, P6 ;  /* 0x000000020e0d7211 */ /* 0x080fe400030f0eff */
[----:B------:R-:W-:Y:S02]  /*ece0*/  LEA R14, P6, R15, R3, 0x1 ;  /* 0x000000030f0e7211 */ /* 0x000fe400078c08ff */
[----:B0-----:R-:W-:Y:S02]  /*ecf0*/  ISETP.LT.AND P1, PT, R17, UR4, !P0 ;  /* 0x0000000411007c0c */ /* 0x001fe4000c721270 */
[----:B-1----:R-:W-:Y:S02]  /*ed00*/  ISETP.LT.AND P0, PT, R0, UR6, !P0 ;  /* 0x0000000600007c0c */ /* 0x002fe4000c701270 */
[----:B------:R-:W-:-:S02]  /*ed10*/  LEA.HI.X.SX32 R15, R15, R2, 0x1, P6 ;  /* 0x000000020f0f7211 */ /* 0x000fc400030f0eff */
[----:B------:R-:W-:Y:S02]  /*ed20*/  LEA R4, P6, R16, R3, 0x1 ;  /* 0x0000000310047211 */ /* 0x000fe400078c08ff */
[----:B------:R-:W-:Y:S02]  /*ed30*/  PRMT R0, R62, 0x7632, R0 ;  /* 0x000076323e007816 */ /* 0x000fe40000000000 */
[----:B------:R-:W-:Y:S02]  /*ed40*/  LEA.HI.X.SX32 R5, R16, R2, 0x1, P6 ;  /* 0x0000000210057211 */ /* 0x000fe400030f0eff */
[----:B------:R-:W-:Y:S01]  /*ed50*/  PRMT R2, R64, 0x7632, R2 ;  /* 0x0000763240027816 */ /* 0x000fe20000000002 */
[----:B------:R0:W-:Y:S01]  /*ed60*/  @P4 STG.E.U16 desc[UR16][R8.64], R0 ;  /* 0x0000000008004986 */ /* 0x0001e2000c101510 */
[----:B--2---:R-:W-:-:S03]  /*ed70*/  PRMT R7, R66, 0x7632, R7 ;  /* 0x0000763242077816 */ /* 0x004fc60000000007 */
[----:B------:R0:W-:Y:S04]  /*ed80*/  @P3 STG.E.U16 desc[UR16][R10.64], R64 ;  /* 0x000000400a003986 */ /* 0x0001e8000c101510 */
[----:B------:R0:W-:Y:S04]  /*ed90*/  @P2 STG.E.U16 desc[UR16][R12.64], R2 ;  /* 0x000000020c002986 */ /* 0x0001e8000c101510 */
[----:B------:R0:W-:Y:S04]  /*eda0*/  @P1 STG.E.U16 desc[UR16][R4.64], R66 ;  /* 0x0000004204001986 */ /* 0x0001e8000c101510 */
[----:B------:R0:W-:Y:S01]  /*edb0*/  @P0 STG.E.U16 desc[UR16][R14.64], R7 ;  /* 0x000000070e000986 */ /* 0x0001e2000c101510 */
[----:B----4-:R-:W-:Y:S06]  /*edc0*/  BAR.SYNC.DEFER_BLOCKING 0x0 ;  /* 0x0000000000007b1d */ /* 0x010fec0000010000 */
[----:B------:R-:W-:Y:S05]  /*edd0*/  BRA.U UP0, `(.L_x_20) ;  /* 0x0000000100a07547 */ /* 0x000fea000b800000 */
[----:B------:R-:W1:Y:S01]  /*ede0*/  S2UR UR5, SR_CgaCtaId ;  /* 0x00000000000579c3 */ /* 0x000e620000008800 */
[----:B------:R-:W-:Y:S01]  /*edf0*/  NOP ;  /* 0x0000000000007918 */ /* 0x000fe20000000000 */
[----:B------:R-:W-:Y:S01]  /*ee00*/  UMOV UR4, 0x50 ;  /* 0x0000005000047882 */ /* 0x000fe20000000000 */
[----:B0-----:R-:W-:Y:S02]  /*ee10*/  IMAD.U32 R0, RZ, RZ, UR18 ;  /* 0x00000012ff007e24 */ /* 0x001fe4000f8e00ff */
[----:B------:R-:W-:Y:S02]  /*ee20*/  IMAD.MOV.U32 R3, RZ, RZ, 0xffff ;  /* 0x0000ffffff037424 */ /* 0x000fe400078e00ff */
[----:B------:R-:W-:Y:S01]  /*ee30*/  IMAD.MOV.U32 R7, RZ, RZ, 0x1 ;  /* 0x00000001ff077424 */ /* 0x000fe200078e00ff */
[----:B------:R-:W-:-:S04]  /*ee40*/  LOP3.LUT R0, R0, 0xffff, RZ, 0xc0, !PT ;  /* 0x0000ffff00007812 */ /* 0x000fc800078ec0ff */
[----:B------:R-:W-:-:S05]  /*ee50*/  SHF.R.U32.HI R0, RZ, 0x5, R0 ;  /* 0x00000005ff007819 */ /* 0x000fca0000011600 */
[----:B------:R-:W-:Y:S01]  /*ee60*/  VIADD R2, R0, 0x10 ;  /* 0x0000001000027836 */ /* 0x000fe20000000000 */
[----:B------:R-:W-:Y:S01]  /*ee70*/  SHF.L.U32 R0, R3, R0, RZ ;  /* 0x0000000003007219 */ /* 0x000fe200000006ff */
[----:B-1----:R-:W-:-:S03]  /*ee80*/  ULEA UR6, UR5, UR4, 0x18 ;  /* 0x0000000405067291 */ /* 0x002fc6000f8ec0ff */
[----:B------:R-:W-:-:S04]  /*ee90*/  SHF.L.U32 R3, R7, R2, RZ ;  /* 0x0000000207037219 */ /* 0x000fc800000006ff */
[----:B------:R-:W-:Y:S02]  /*eea0*/  LOP3.LUT R0, R3, R0, RZ, 0xfc, !PT ;  /* 0x0000000003007212 */ /* 0x000fe400078efcff */
[----:B------:R-:W0:Y:S02]  /*eeb0*/  LDS R5, [UR6] ;  /* 0x00000006ff057984 */ /* 0x000e240008000800 */
[C---:B------:R-:W-:Y:S02]  /*eec0*/  LOP3.LUT R2, R0.reuse, 0xffff, RZ, 0xc0, !PT ;  /* 0x0000ffff00027812 */ /* 0x040fe400078ec0ff */
[----:B0-----:R-:W-:-:S04]  /*eed0*/  LOP3.LUT R3, R0, 0xffff, R5, 0x80, !PT ;  /* 0x0000ffff00037812 */ /* 0x001fc800078e8005 */
[----:B------:R-:W-:-:S13]  /*eee0*/  ISETP.NE.AND P0, PT, R3, R2, PT ;  /* 0x000000020300720c */ /* 0x000fda0003f05270 */
[----:B------:R-:W-:Y:S05]  /*eef0*/  @P0 BRA `(.L_x_21) ;  /* 0x0000000000500947 */ /* 0x000fea0003800000 */
[----:B------:R-:W-:Y:S02]  /*ef00*/  SHF.R.U32.HI R5, RZ, 0x10, R5 ;  /* 0x00000010ff057819 */ /* 0x000fe40000011605 */
[----:B------:R-:W-:-:S04]  /*ef10*/  SHF.R.U32.HI R2, RZ, 0x10, R0 ;  /* 0x00000010ff027819 */ /* 0x000fc80000011600 */
[----:B------:R-:W-:-:S04]  /*ef20*/  LOP3.LUT R5, R5, R2, RZ, 0xc0, !PT ;  /* 0x0000000205057212 */ /* 0x000fc800078ec0ff */
[----:B------:R-:W-:-:S13]  /*ef30*/  ISETP.NE.AND P0, PT, R5, R2, PT ;  /* 0x000000020500720c */ /* 0x000fda0003f05270 */
[----:B------:R-:W-:Y:S05]  /*ef40*/  @P0 BRA `(.L_x_22) ;  /* 0x0000000000300947 */ /* 0x000fea0003800000 */
[----:B------:R-:W-:Y:S01]  /*ef50*/  R2UR UR4, R0 ;  /* 0x00000000000472ca */ /* 0x000fe200000e0000 */
[----:B------:R-:W-:Y:S01]  /*ef60*/  VOTEU.ANY UR5, UPT, PT ;  /* 0x0000000000057886 */ /* 0x000fe200038e0100 */
[----:B------:R-:W0:Y:S01]  /*ef70*/  S2R R0, SR_LANEID ;  /* 0x0000000000007919 */ /* 0x000e220000000000 */
[----:B------:R-:W-:-:S10]  /*ef80*/  UFLO.U32 UR5, UR5 ;  /* 0x00000005000572bd */ /* 0x000fd400080e0000 */
[----:B------:R-:W-:-:S06]  /*ef90*/  ULOP3.LUT UR4, URZ, UR4, URZ, 0x33, !UPT ;  /* 0x00000004ff047292 */ /* 0x000fcc000f8e33ff */
[----:B------:R-:W-:-:S04]  /*efa0*/  IMAD.U32 R2, RZ, RZ, UR4 ;  /* 0x00000004ff027e24 */ /* 0x000fc8000f8e00ff */
[----:B------:R-:W1:Y:S02]  /*efb0*/  REDUX UR7, R2 ;  /* 0x00000000020773c4 */ /* 0x000e640000000000 */
[----:B------:R2:W-:Y:S01]  /*efc0*/  UTCATOMSWS.AND URZ, UR4 ;  /* 0x0000000400ff79e3 */ /* 0x0005e20008000000 */
[----:B0-----:R-:W-:Y:S01]  /*efd0*/  ISETP.EQ.U32.AND P0, PT, R0, UR5, PT ;  /* 0x0000000500007c0c */ /* 0x001fe2000bf02070 */
[----:B-1----:R-:W-:-:S12]  /*efe0*/  IMAD.U32 R0, RZ, RZ, UR7 ;  /* 0x00000007ff007e24 */ /* 0x002fd8000f8e00ff */
[----:B------:R2:W-:Y:S01]  /*eff0*/  @P0 ATOMS.AND RZ, [UR6], R0 ;  /* 0x00000000ffff098c */ /* 0x0005e2000a800006 */
[----:B------:R-:W-:Y:S05]  /*f000*/  BRA `(.L_x_20) ;  /* 0x0000000000147947 */ /* 0x000fea0003800000 */
.L_x_22:
[----:B------:R-:W-:-:S07]  /*f010*/  MOV R2, 0xf030 ;  /* 0x0000f03000027802 */ /* 0x000fce0000000f00 */
[----:B------:R-:W-:Y:S05]  /*f020*/  CALL.REL.NOINC `($__internal_0_$__cuda_sm10x_tcgen05_guardrail_trap_col_being_dealloced_not_returned_by_alloc) ;  /* 0x00000000005c7944 */ /* 0x000fea0003c00000 */
[----:B------:R-:W-:Y:S05]  /*f030*/  BRA `(.L_x_20) ;  /* 0x0000000000087947 */ /* 0x000fea0003800000 */
.L_x_21:
[----:B------:R-:W-:-:S07]  /*f040*/  MOV R2, 0xf060 ;  /* 0x0000f06000027802 */ /* 0x000fce0000000f00 */
[----:B------:R-:W-:Y:S05]  /*f050*/  CALL.REL.NOINC `($__internal_2_$__cuda_sm10x_tcgen05_guardrail_trap_unallocated_columns_being_dealloced) ;  /* 0x0000000000687944 */ /* 0x000fea0003c00000 */
.L_x_20:
[----:B------:R-:W-:Y:S01]  /*f060*/  NOP ;  /* 0x0000000000007918 */ /* 0x000fe20000000000 */
[----:B--2---:R-:W-:Y:S05]  /*f070*/  EXIT ;  /* 0x000000000000794d */ /* 0x004fea0003800000 */
.L_x_7:
[----:B------:R-:W-:-:S07]  /*f080*/  IMAD.MOV.U32 R3, RZ, RZ, R2 ;  /* 0x000000ffff037224 */ /* 0x000fce00078e0002 */
.L_x_23:
[----:B0-----:R0:W1:Y:S02]  /*f090*/  SYNCS.PHASECHK.TRANS64.TRYWAIT P1, [R7+URZ], R3 ;  /* 0x00000003070075a7 */ /* 0x00106400080211ff */
[----:B-1----:R-:W-:Y:S05]  /*f0a0*/  @!P1 NANOSLEEP.SYNCS 0x989680 ;  /* 0x009896800000995d */ /* 0x002fea0003900000 */
[----:B------:R-:W1:Y:S02]  /*f0b0*/  @!P1 SYNCS.PHASECHK.TRANS64 P1, [R7+URZ], R3 ;  /* 0x00000003070095a7 */ /* 0x000e6400080210ff */
[----:B-1----:R-:W-:Y:S05]  /*f0c0*/  @!P1 BRA `(.L_x_23) ;  /* 0xfffffffc00f09947 */ /* 0x002fea000383ffff */
[----:B------:R-:W-:Y:S05]  /*f0d0*/  BRA `(.L_x_6) ;  /* 0xffffff1000947947 */ /* 0x000fea000383ffff */
.L_x_10:
[----:B------:R-:W-:-:S07]  /*f0e0*/  IMAD.MOV.U32 R3, RZ, RZ, R2 ;  /* 0x000000ffff037224 */ /* 0x000fce00078e0002 */
.L_x_24:
[----:B0-----:R0:W1:Y:S02]  /*f0f0*/  SYNCS.PHASECHK.TRANS64.TRYWAIT P0, [R9+URZ], R3 ;  /* 0x00000003090075a7 */ /* 0x00106400080011ff */
[----:B-1----:R-:W-:Y:S05]  /*f100*/  @!P0 NANOSLEEP.SYNCS 0x989680 ;  /* 0x009896800000895d */ /* 0x002fea0003900000 */
[----:B------:R-:W1:Y:S02]  /*f110*/  @!P0 SYNCS.PHASECHK.TRANS64 P0, [R9+URZ], R3 ;  /* 0x00000003090085a7 */ /* 0x000e6400080010ff */
[----:B-1----:R-:W-:Y:S05]  /*f120*/  @!P0 BRA `(.L_x_24) ;  /* 0xfffffffc00f08947 */ /* 0x002fea000383ffff */
[----:B------:R-:W-:Y:S05]  /*f130*/  BRA `(.L_x_9) ;  /* 0xffffff1000f87947 */ /* 0x000fea000383ffff */
.L_x_15:
[----:B------:R-:W0:Y:S02]  /*f140*/  SYNCS.PHASECHK.TRANS64.TRYWAIT P1, [UR10], R10 ;  /* 0x0000000aff0075a7 */ /* 0x000e24000802110a */
[----:B0-----:R-:W-:Y:S05]  /*f150*/  @!P1 BRA `(.L_x_15) ;  /* 0xfffffffc00f89947 */ /* 0x001fea000383ffff */
[----:B------:R-:W-:Y:S05]  /*f160*/  BRA `(.L_x_25) ;  /* 0xffffff6c00887947 */ /* 0x000fea000383ffff */
.L_x_19:
[----:B------:R-:W2:Y:S02]  /*f170*/  SYNCS.PHASECHK.TRANS64.TRYWAIT P1, [UR10], R4 ;  /* 0x00000004ff0075a7 */ /* 0x000ea4000802110a */
[----:B--2---:R-:W-:Y:S05]  /*f180*/  @!P1 BRA `(.L_x_19) ;  /* 0xfffffffc00f89947 */ /* 0x004fea000383ffff */
[----:B------:R-:W-:Y:S05]  /*f190*/  BRA `(.L_x_18) ;  /* 0xffffff7800ac7947 */ /* 0x000fea000383ffff */
        .weak           $__internal_0_$__cuda_sm10x_tcgen05_guardrail_trap_col_being_dealloced_not_returned_by_alloc
        .type           $__internal_0_$__cuda_sm10x_tcgen05_guardrail_trap_col_being_dealloced_not_returned_by_alloc,@function
        .size           $__internal_0_$__cuda_sm10x_tcgen05_guardrail_trap_col_being_dealloced_not_returned_by_alloc,($__internal_1_$__cuda_sm10x_tcgen05_guardrail_trap_phase_invalid_during_alloc - $__internal_0_$__cuda_sm10x_tcgen05_guardrail_trap_col_being_dealloced_not_returned_by_alloc)
$__internal_0_$__cuda_sm10x_tcgen05_guardrail_trap_col_being_dealloced_not_returned_by_alloc:
[----:B------:R-:W-:Y:S05]  /*f1a0*/  BPT.TRAP 0x1 ;  /* 0x000000040000795c */ /* 0x000fea0000300000 */
[----:B------:R-:W-:-:S04]  /*f1b0*/  IMAD.MOV.U32 R3, RZ, RZ, 0x0 ;  /* 0x00000000ff037424 */ /* 0x000fc800078e00ff */
[----:B------:R-:W-:Y:S05]  /*f1c0*/  RET.REL.NODEC R2 `(matmul_kernel) ;  /* 0xffffff0c028c7950 */ /* 0x000fea0003c3ffff */
        .weak           $__internal_1_$__cuda_sm10x_tcgen05_guardrail_trap_phase_invalid_during_alloc
        .type           $__internal_1_$__cuda_sm10x_tcgen05_guardrail_trap_phase_invalid_during_alloc,@function
        .size           $__internal_1_$__cuda_sm10x_tcgen05_guardrail_trap_phase_invalid_during_alloc,($__internal_2_$__cuda_sm10x_tcgen05_guardrail_trap_unallocated_columns_being_dealloced - $__internal_1_$__cuda_sm10x_tcgen05_guardrail_trap_phase_invalid_during_alloc)
$__internal_1_$__cuda_sm10x_tcgen05_guardrail_trap_phase_invalid_during_alloc:
[----:B------:R-:W-:Y:S05]  /*f1d0*/  BPT.TRAP 0x1 ;  /* 0x000000040000795c */ /* 0x000fea0000300000 */
[----:B------:R-:W-:-:S04]  /*f1e0*/  IMAD.MOV.U32 R3, RZ, RZ, 0x0 ;  /* 0x00000000ff037424 */ /* 0x000fc800078e00ff */
[----:B------:R-:W-:Y:S05]  /*f1f0*/  RET.REL.NODEC R2 `(matmul_kernel) ;  /* 0xffffff0c02807950 */ /* 0x000fea0003c3ffff */
        .weak           $__internal_2_$__cuda_sm10x_tcgen05_guardrail_trap_unallocated_columns_being_dealloced
        .type           $__internal_2_$__cuda_sm10x_tcgen05_guardrail_trap_unallocated_columns_being_dealloced,@function
        .size           $__internal_2_$__cuda_sm10x_tcgen05_guardrail_trap_unallocated_columns_being_dealloced,(.L_x_29 - $__internal_2_$__cuda_sm10x_tcgen05_guardrail_trap_unallocated_columns_being_dealloced)
$__internal_2_$__cuda_sm10x_tcgen05_guardrail_trap_unallocated_columns_being_dealloced:
[----:B------:R-:W-:Y:S05]  /*f200*/  BPT.TRAP 0x1 ;  /* 0x000000040000795c */ /* 0x000fea0000300000 */
[----:B------:R-:W-:-:S04]  /*f210*/  IMAD.MOV.U32 R3, RZ, RZ, 0x0 ;  /* 0x00000000ff037424 */ /* 0x000fc800078e00ff */
[----:B------:R-:W-:Y:S05]  /*f220*/  RET.REL.NODEC R2 `(matmul_kernel) ;  /* 0xffffff0c02747950 */ /* 0x000fea0003c3ffff */
.L_x_26:
[----:B------:R-:W-:-:S00]  /*f230*/  BRA `(.L_x_26) ;  /* 0xfffffffc00fc7947 */ /* 0x000fc0000383ffff */
[----:B------:R-:W-:-:S00]  /*f240*/  NOP ;  /* 0x0000000000007918 */ /* 0x000fc00000000000 */
        /* <DEDUP_REMOVED lines=11> */
.L_x_29:


//--------------------- .nv.shared.matmul_kernel  --------------------------
	.section	.nv.shared.matmul_kernel,"aw",@nobits
	.sectionflags	@""
	.align	16
	.zero		1024


//--------------------- .nv.shared.reserved.0     --------------------------
	.section	.nv.shared.reserved.0,"aw",@nobits
	.align	8
	.weak		__nv_reservedSMEM_offset_0_alias
	.size		__nv_reservedSMEM_offset_0_alias, 0, 64
	.other		__nv_reservedSMEM_offset_0_alias,@"STO_CUDA_RESERVED_SHARED STV_DEFAULT"
__nv_reservedSMEM_offset_0_alias:
	.zero		0
.nv.shared.reserved.0:
	.zero		64
	.weak		__nv_reservedSMEM_allocation_phase
	.type		__nv_reservedSMEM_allocation_phase,@object
	.size		__nv_reservedSMEM_allocation_phase,(.L_0 - __nv_reservedSMEM_allocation_phase)
__nv_reservedSMEM_allocation_phase:
	.zero		1
.L_0:
	.zero		7
	.weak		__nv_reservedSMEM_devtool_atexit_pc
	.type		__nv_reservedSMEM_devtool_atexit_pc,@object
	.size		__nv_reservedSMEM_devtool_atexit_pc,(__nv_reservedSMEM_allocation_mask - __nv_reservedSMEM_devtool_atexit_pc)
__nv_reservedSMEM_devtool_atexit_pc:
	.zero		8
	.weak		__nv_reservedSMEM_allocation_mask
	.type		__nv_reservedSMEM_allocation_mask,@object
	.size		__nv_reservedSMEM_allocation_mask,(.L_2 - __nv_reservedSMEM_allocation_mask)
__nv_reservedSMEM_allocation_mask:
	.zero		4
.L_2:
	.zero		4
	.weak		__nv_reservedSMEM_tmem_allocation_pipeline_mbarrier
	.type		__nv_reservedSMEM_tmem_allocation_pipeline_mbarrier,@object
	.size		__nv_reservedSMEM_tmem_allocation_pipeline_mbarrier,(__nv_reservedSMEM_tmem_allocation_pipeline_mbarrier_parity - __nv_reservedSMEM_tmem_allocation_pipeline_mbarrier)
__nv_reservedSMEM_tmem_allocation_pipeline_mbarrier:
	.zero		8
	.weak		__nv_reservedSMEM_tmem_allocation_pipeline_mbarrier_parity
	.type		__nv_reservedSMEM_tmem_allocation_pipeline_mbarrier_parity,@object
	.size		__nv_reservedSMEM_tmem_allocation_pipeline_mbarrier_parity,(.L_4 - __nv_reservedSMEM_tmem_allocation_pipeline_mbarrier_parity)
__nv_reservedSMEM_tmem_allocation_pipeline_mbarrier_parity:
	.zero		4
.L_4:


//--------------------- .nv.constant0.matmul_kernel --------------------------
	.section	.nv.constant0.matmul_kernel,"a",@progbits
	.sectionflags	@""
	.align	4
.nv.constant0.matmul_kernel:
	.zero		976


//--------------------- SYMBOLS --------------------------

	.type		.nv.reservedSmem.offset0,@object
	.size		.nv.reservedSmem.offset0,0x4
	.type		.nv.reservedSmem.cap,@object
	.size		.nv.reservedSmem.cap,0x4
